// auto-generated by cutlass_sweep.gemm — config: {"arch": "sm_90", "cluster_m": 1, "cluster_n": 1, "dtype": "e5m2", "dtype_b": "e4m3", "layout": "tt", "stages": 0, "tile_k": 128, "tile_m": 256, "tile_n": 256}
#include "cutlass/cutlass.h"
#include "cutlass/gemm/collective/collective_builder.hpp"
#include "cutlass/gemm/device/gemm_universal_adapter.h"
#include "cutlass/gemm/kernel/gemm_universal.hpp"
#include "cutlass/epilogue/collective/collective_builder.hpp"

using ElemA = cutlass::float_e5m2_t;
using ElemB = cutlass::float_e4m3_t;
using ElemCD = cutlass::float_e5m2_t;
using Acc  = float;
using TileShape    = cute::Shape<cute::_256, cute::_256, cute::_128>;
using ClusterShape = cute::Shape<cute::_1, cute::_1, cute::_1>;

using CollectiveEpilogue = typename cutlass::epilogue::collective::CollectiveBuilder<
    cutlass::arch::Sm90, cutlass::arch::OpClassTensorOp,
    TileShape, ClusterShape,
    cutlass::epilogue::collective::EpilogueTileAuto,
    Acc, Acc,
    ElemCD, cutlass::layout::RowMajor, 128 / cutlass::sizeof_bits<ElemCD>::value,
    ElemCD, cutlass::layout::RowMajor, 128 / cutlass::sizeof_bits<ElemCD>::value,
    cutlass::epilogue::collective::EpilogueScheduleAuto
  >::CollectiveOp;

using CollectiveMainloop = typename cutlass::gemm::collective::CollectiveBuilder<
    cutlass::arch::Sm90, cutlass::arch::OpClassTensorOp,
    ElemA, cutlass::layout::ColumnMajor, 128 / cutlass::sizeof_bits<ElemA>::value,
    ElemB, cutlass::layout::ColumnMajor, 128 / cutlass::sizeof_bits<ElemB>::value,
    Acc,
    TileShape, ClusterShape,
    cutlass::gemm::collective::StageCountAutoCarveout<static_cast<int>(sizeof(typename CollectiveEpilogue::SharedStorage))>,
    cutlass::gemm::collective::KernelScheduleAuto
  >::CollectiveOp;

using GemmKernel = cutlass::gemm::kernel::GemmUniversal<
    cute::Shape<int,int,int,int>,
    CollectiveMainloop,
    CollectiveEpilogue
>;
using Gemm = cutlass::gemm::device::GemmUniversalAdapter<GemmKernel>;

// Force the device kernel symbol into the cubin without needing a host main.
auto* _anchor = &cutlass::device_kernel<GemmKernel>;


// ===== COMPILED SASS (sm_90a) =====

	.target	sm_90a

	.elftype	@"ET_EXEC"


//--------------------- .note.nv.tkinfo           --------------------------
	.section	.note.nv.tkinfo,"",@"SHT_NOTE"
	.sectionflags	@"SHF_NOTE_NV_TKINFO"
	.tkinfo
        /*0018*/ 	.word	0x00000002
        /*0030*/ 	.string	""
        /*0030*/ 	.string	"ptxas"
        /*0030*/ 	.string	"Cuda compilation tools, release 13.0, V13.0.88"
        /*0030*/ 	.string	"Build cuda_13.0.r13.0/compiler.36424714_0"
        /*0030*/ 	.string	"-arch sm_90a -m 64 "



//--------------------- .note.nv.cuinfo           --------------------------
	.section	.note.nv.cuinfo,"",@"SHT_NOTE"
	.sectionflags	@"SHF_NOTE_NV_CUINFO"
        /*0018*/ 	.short	0x0002
        /*001a*/ 	.short	0x005a
        /*001c*/ 	.short	0x0082
	.zero		2


//--------------------- .nv.info                  --------------------------
	.section	.nv.info,"",@"SHT_CUDA_INFO"
	.align	4


	//----- nvinfo : EIATTR_REGCOUNT
	.align		4
        /*0000*/ 	.byte	0x04, 0x2f
        /*0002*/ 	.short	(.L_16 - .L_15)
	.align		4
.L_15:
        /*0004*/ 	.word	index@(_ZN7cutlass13device_kernelINS_4gemm6kernel13GemmUniversalIN4cute5tupleIJiiiiEEENS1_10collective13CollectiveMmaINS1_39MainloopSm90TmaGmmaRmemAWarpSpecializedILi3ENS5_IJNS4_1CILi1EEESB_SB_EEENS1_35KernelTmaWarpSpecializedCooperativeEEENS5_IJNSA_ILi256EEESF_NSA_ILi128EEEEEENS_12float_e5m2_tENS5_IJSB_llEEENS_12float_e4m3_tENS5_IJlSB_lEEENS4_8TiledMMAINS4_8MMA_AtomIJNS4_4SM904GMMA31MMA_64x256x32_F32E5M2E4M3_RS_TNILNSP_7ScaleInE1ELSR_1EEEEEENS4_6LayoutINS5_IJNSA_ILi2EEESB_SB_EEENS5_IJSB_NSA_ILi0EEESX_EEEEENS5_IJNS4_10UnderscoreES10_S10_EEEEENS4_13SM90_TMA_LOADENS4_14ComposedLayoutINS4_7SwizzleILi3ELi4ELi3EEENS4_18smem_ptr_flag_bitsILi8EEENSU_INS5_IJSG_NSA_ILi8EEEEEENS5_IJSB_SG_EEEEEEENS4_9Copy_AtomIJNS4_39AutoVectorizingCopyWithAssumedAlignmentILi128EEESI_EEENS4_8identityES13_NS14_IS16_S18_NSU_INS5_IJS19_SG_EEENS5_IJSG_SB_EEEEEEEvS1I_EENS_8epilogue10collective6detail29Sm90TmaWarpSpecializedAdapterINS1P_15DefaultEpilogueISI_SL_SL_NS1O_6thread17LinearCombinationISI_Li1EffLNS1T_9ScaleType4KindE0ELNS_15FloatRoundStyleE2ESI_EENS1_15EpilogueDefaultEEEEEvvEEEEvNT_6ParamsE)
        /*0008*/ 	.word	0x000000a8


	//----- nvinfo : EIATTR_FRAME_SIZE
	.align		4
.L_16:
        /*000c*/ 	.byte	0x04, 0x11
        /*000e*/ 	.short	(.L_18 - .L_17)
	.align		4
.L_17:
        /*0010*/ 	.word	index@(_ZN7cutlass13device_kernelINS_4gemm6kernel13GemmUniversalIN4cute5tupleIJiiiiEEENS1_10collective13CollectiveMmaINS1_39MainloopSm90TmaGmmaRmemAWarpSpecializedILi3ENS5_IJNS4_1CILi1EEESB_SB_EEENS1_35KernelTmaWarpSpecializedCooperativeEEENS5_IJNSA_ILi256EEESF_NSA_ILi128EEEEEENS_12float_e5m2_tENS5_IJSB_llEEENS_12float_e4m3_tENS5_IJlSB_lEEENS4_8TiledMMAINS4_8MMA_AtomIJNS4_4SM904GMMA31MMA_64x256x32_F32E5M2E4M3_RS_TNILNSP_7ScaleInE1ELSR_1EEEEEENS4_6LayoutINS5_IJNSA_ILi2EEESB_SB_EEENS5_IJSB_NSA_ILi0EEESX_EEEEENS5_IJNS4_10UnderscoreES10_S10_EEEEENS4_13SM90_TMA_LOADENS4_14ComposedLayoutINS4_7SwizzleILi3ELi4ELi3EEENS4_18smem_ptr_flag_bitsILi8EEENSU_INS5_IJSG_NSA_ILi8EEEEEENS5_IJSB_SG_EEEEEEENS4_9Copy_AtomIJNS4_39AutoVectorizingCopyWithAssumedAlignmentILi128EEESI_EEENS4_8identityES13_NS14_IS16_S18_NSU_INS5_IJS19_SG_EEENS5_IJSG_SB_EEEEEEEvS1I_EENS_8epilogue10collective6detail29Sm90TmaWarpSpecializedAdapterINS1P_15DefaultEpilogueISI_SL_SL_NS1O_6thread17LinearCombinationISI_Li1EffLNS1T_9ScaleType4KindE0ELNS_15FloatRoundStyleE2ESI_EENS1_15EpilogueDefaultEEEEEvvEEEEvNT_6ParamsE)
        /*0014*/ 	.word	0x00000880


	//----- nvinfo : EIATTR_MIN_STACK_SIZE
	.align		4
.L_18:
        /*0018*/ 	.byte	0x04, 0x12
        /*001a*/ 	.short	(.L_20 - .L_19)
	.align		4
.L_19:
        /*001c*/ 	.word	index@(_ZN7cutlass13device_kernelINS_4gemm6kernel13GemmUniversalIN4cute5tupleIJiiiiEEENS1_10collective13CollectiveMmaINS1_39MainloopSm90TmaGmmaRmemAWarpSpecializedILi3ENS5_IJNS4_1CILi1EEESB_SB_EEENS1_35KernelTmaWarpSpecializedCooperativeEEENS5_IJNSA_ILi256EEESF_NSA_ILi128EEEEEENS_12float_e5m2_tENS5_IJSB_llEEENS_12float_e4m3_tENS5_IJlSB_lEEENS4_8TiledMMAINS4_8MMA_AtomIJNS4_4SM904GMMA31MMA_64x256x32_F32E5M2E4M3_RS_TNILNSP_7ScaleInE1ELSR_1EEEEEENS4_6LayoutINS5_IJNSA_ILi2EEESB_SB_EEENS5_IJSB_NSA_ILi0EEESX_EEEEENS5_IJNS4_10UnderscoreES10_S10_EEEEENS4_13SM90_TMA_LOADENS4_14ComposedLayoutINS4_7SwizzleILi3ELi4ELi3EEENS4_18smem_ptr_flag_bitsILi8EEENSU_INS5_IJSG_NSA_ILi8EEEEEENS5_IJSB_SG_EEEEEEENS4_9Copy_AtomIJNS4_39AutoVectorizingCopyWithAssumedAlignmentILi128EEESI_EEENS4_8identityES13_NS14_IS16_S18_NSU_INS5_IJS19_SG_EEENS5_IJSG_SB_EEEEEEEvS1I_EENS_8epilogue10collective6detail29Sm90TmaWarpSpecializedAdapterINS1P_15DefaultEpilogueISI_SL_SL_NS1O_6thread17LinearCombinationISI_Li1EffLNS1T_9ScaleType4KindE0ELNS_15FloatRoundStyleE2ESI_EENS1_15EpilogueDefaultEEEEEvvEEEEvNT_6ParamsE)
        /*0020*/ 	.word	0x00000880
.L_20:


//--------------------- .nv.compat                --------------------------
	.section	.nv.compat,"",@"SHT_CUDA_COMPAT_INFO"
	.align	4
        /*0000*/ 	.byte	0x02, 0x09, 0x01, 0x00, 0x02, 0x02, 0x04, 0x00, 0x02, 0x05, 0x05, 0x00, 0x03, 0x07, 0x01, 0x01
        /*0010*/ 	.byte	0x02, 0x03, 0x01, 0x00, 0x02, 0x06, 0x01, 0x00, 0x04, 0x0b, 0x08, 0x00, 0x00, 0x00, 0x00, 0x00
        /*0020*/ 	.byte	0x00, 0x00, 0x00, 0x00


//--------------------- .nv.info._ZN7cutlass13device_kernelINS_4gemm6kernel13GemmUniversalIN4cute5tupleIJiiiiEEENS1_10collective13CollectiveMmaINS1_39MainloopSm90TmaGmmaRmemAWarpSpecializedILi3ENS5_IJNS4_1CILi1EEESB_SB_EEENS1_35KernelTmaWarpSpecializedCooperativeEEENS5_IJNSA_ILi256EEESF_NSA_ILi128EEEEEENS_12float_e5m2_tENS5_IJSB_llEEENS_12float_e4m3_tENS5_IJlSB_lEEENS4_8TiledMMAINS4_8MMA_AtomIJNS4_4SM904GMMA31MMA_64x256x32_F32E5M2E4M3_RS_TNILNSP_7ScaleInE1ELSR_1EEEEEENS4_6LayoutINS5_IJNSA_ILi2EEESB_SB_EEENS5_IJSB_NSA_ILi0EEESX_EEEEENS5_IJNS4_10UnderscoreES10_S10_EEEEENS4_13SM90_TMA_LOADENS4_14ComposedLayoutINS4_7SwizzleILi3ELi4ELi3EEENS4_18smem_ptr_flag_bitsILi8EEENSU_INS5_IJSG_NSA_ILi8EEEEEENS5_IJSB_SG_EEEEEEENS4_9Copy_AtomIJNS4_39AutoVectorizingCopyWithAssumedAlignmentILi128EEESI_EEENS4_8identityES13_NS14_IS16_S18_NSU_INS5_IJS19_SG_EEENS5_IJSG_SB_EEEEEEEvS1I_EENS_8epilogue10collective6detail29Sm90TmaWarpSpecializedAdapterINS1P_15DefaultEpilogueISI_SL_SL_NS1O_6thread17LinearCombinationISI_Li1EffLNS1T_9ScaleType4KindE0ELNS_15FloatRoundStyleE2ESI_EENS1_15EpilogueDefaultEEEEEvvEEEEvNT_6ParamsE --------------------------
	.section	.nv.info._ZN7cutlass13device_kernelINS_4gemm6kernel13GemmUniversalIN4cute5tupleIJiiiiEEENS1_10collective13CollectiveMmaINS1_39MainloopSm90TmaGmmaRmemAWarpSpecializedILi3ENS5_IJNS4_1CILi1EEESB_SB_EEENS1_35KernelTmaWarpSpecializedCooperativeEEENS5_IJNSA_ILi256EEESF_NSA_ILi128EEEEEENS_12float_e5m2_tENS5_IJSB_llEEENS_12float_e4m3_tENS5_IJlSB_lEEENS4_8TiledMMAINS4_8MMA_AtomIJNS4_4SM904GMMA31MMA_64x256x32_F32E5M2E4M3_RS_TNILNSP_7ScaleInE1ELSR_1EEEEEENS4_6LayoutINS5_IJNSA_ILi2EEESB_SB_EEENS5_IJSB_NSA_ILi0EEESX_EEEEENS5_IJNS4_10UnderscoreES10_S10_EEEEENS4_13SM90_TMA_LOADENS4_14ComposedLayoutINS4_7SwizzleILi3ELi4ELi3EEENS4_18smem_ptr_flag_bitsILi8EEENSU_INS5_IJSG_NSA_ILi8EEEEEENS5_IJSB_SG_EEEEEEENS4_9Copy_AtomIJNS4_39AutoVectorizingCopyWithAssumedAlignmentILi128EEESI_EEENS4_8identityES13_NS14_IS16_S18_NSU_INS5_IJS19_SG_EEENS5_IJSG_SB_EEEEEEEvS1I_EENS_8epilogue10collective6detail29Sm90TmaWarpSpecializedAdapterINS1P_15DefaultEpilogueISI_SL_SL_NS1O_6thread17LinearCombinationISI_Li1EffLNS1T_9ScaleType4KindE0ELNS_15FloatRoundStyleE2ESI_EENS1_15EpilogueDefaultEEEEEvvEEEEvNT_6ParamsE,"",@"SHT_CUDA_INFO"
	.sectionflags	@""
	.align	4


	//----- nvinfo : EIATTR_CUDA_API_VERSION
	.align		4
        /*0000*/ 	.byte	0x04, 0x37
        /*0002*/ 	.short	(.L_22 - .L_21)
.L_21:
        /*0004*/ 	.word	0x00000082


	//----- nvinfo : EIATTR_KPARAM_INFO
	.align		4
.L_22:
        /*0008*/ 	.byte	0x04, 0x17
        /*000a*/ 	.short	(.L_24 - .L_23)
.L_23:
        /*000c*/ 	.word	0x00000000
        /*0010*/ 	.short	0x0000
        /*0012*/ 	.short	0x0070
        /*0014*/ 	.byte	0x00, 0xf0, 0x01, 0x10


	//----- nvinfo : EIATTR_SPARSE_MMA_MASK
	.align		4
.L_24:
        /*0018*/ 	.byte	0x03, 0x50
        /*001a*/ 	.short	0x0000


	//----- nvinfo : EIATTR_MAXREG_COUNT
	.align		4
        /*001c*/ 	.byte	0x03, 0x1b
        /*001e*/ 	.short	0x00a8


	//----- nvinfo : EIATTR_NUM_BARRIERS
	.align		4
        /*0020*/ 	.byte	0x02, 0x4c
        /*0022*/ 	.byte	0x01
	.zero		1


	//----- nvinfo : EIATTR_EXTERNS
	.align		4
        /*0024*/ 	.byte	0x04, 0x0f
        /*0026*/ 	.short	(.L_26 - .L_25)


	//   ....[0]....
	.align		4
.L_25:
        /*0028*/ 	.word	index@(__assertfail)


	//----- nvinfo : EIATTR_ANNOTATIONS
	.align		4
.L_26:
        /*002c*/ 	.byte	0x04, 0x55
        /*002e*/ 	.short	(.L_28 - .L_27)


	//   ....[0]....
.L_27:
        /*0030*/ 	.word	0x00000001
        /*0034*/ 	.byte	0x70, 0x06, 0x00, 0x00, 0x01, 0x00, 0x00, 0x00, 0x90, 0x06, 0x00, 0x00, 0x01, 0x00, 0x00, 0x00
        /* <DEDUP_REMOVED lines=1459> */
        /*5b74*/ 	.byte	0xa0, 0x74, 0x02, 0x00


	//----- nvinfo : EIATTR_MERCURY_ISA_VERSION
	.align		4
.L_28:
        /*5b78*/ 	.byte	0x03, 0x5f
        /*5b7a*/ 	.short	0x0101


	//----- nvinfo : EIATTR_INT_WARP_WIDE_INSTR_OFFSETS
	.align		4
        /*5b7c*/ 	.byte	0x04, 0x31
        /*5b7e*/ 	.short	(.L_30 - .L_29)


	//   ....[0]....
.L_29:
        /*5b80*/ 	.word	0x000004e0


	//   ....[1]....
        /*5b84*/ 	.word	0x000004f0


	//   ....[2]....
        /*5b88*/ 	.word	0x00000580


	//----- nvinfo : EIATTR_COOP_GROUP_MASK_REGIDS
	.align		4
.L_30:
        /*5b8c*/ 	.byte	0x04, 0x29
        /*5b8e*/ 	.short	(.L_32 - .L_31)


	//   ....[0]....
.L_31:
        /*5b90*/ 	.word	0xffffffff


	//   ....[1]....
        /*5b94*/ 	.word	0xffffffff


	//   ....[2]....
        /*5b98*/ 	.word	0xffffffff


	//   ....[3]....
        /*5b9c*/ 	.word	0xffffffff


	//   ....[4]....
        /*5ba0*/ 	.word	0x0500000f


	//----- nvinfo : EIATTR_COOP_GROUP_INSTR_OFFSETS
	.align		4
.L_32:
        /*5ba4*/ 	.byte	0x04, 0x28
        /*5ba6*/ 	.short	(.L_34 - .L_33)


	//   ....[0]....
.L_33:
        /*5ba8*/ 	.word	0x00000070


	//   ....[1]....
        /*5bac*/ 	.word	0x00000080


	//   ....[2]....
        /*5bb0*/ 	.word	0x000001a0


	//   ....[3]....
        /*5bb4*/ 	.word	0x00000390


	//   ....[4]....
        /*5bb8*/ 	.word	0x00027650


	//----- nvinfo : EIATTR_REG_RECONFIG
	.align		4
.L_34:
        /*5bbc*/ 	.byte	0x01, 0x54
	.zero		2


	//----- nvinfo : EIATTR_SYSCALL_OFFSETS
	.align		4
        /*5bc0*/ 	.byte	0x04, 0x46
        /*5bc2*/ 	.short	(.L_36 - .L_35)


	//   ....[0]....
.L_35:
        /*5bc4*/ 	.word	0x00001240


	//   ....[1]....
        /*5bc8*/ 	.word	0x000013a0


	//   ....[2]....
        /*5bcc*/ 	.word	0x00001490


	//   ....[3]....
        /*5bd0*/ 	.word	0x000265b0


	//   ....[4]....
        /*5bd4*/ 	.word	0x000266e0


	//----- nvinfo : EIATTR_MBARRIER_INSTR_OFFSETS
	.align		4
.L_36:
        /*5bd8*/ 	.byte	0x04, 0x39
        /*5bda*/ 	.short	(.L_38 - .L_37)


	//   ....[0]....
.L_37:
        /*5bdc*/ 	.word	0x00000320
        /*5be0*/ 	.word	0x000000ff
        /*5be4*/ 	.word	0x00000000
        /*5be8*/ 	.short	0x0100
        /*5bea*/ 	.byte	0x08
	.zero		1


	//   ....[1]....
        /*5bec*/ 	.word	0x00000330
        /*5bf0*/ 	.word	0x000000ff
        /*5bf4*/ 	.word	0x00000018
        /*5bf8*/ 	.short	0x0100
        /*5bfa*/ 	.byte	0x08
	.zero		1


	//   ....[2]....
        /*5bfc*/ 	.word	0x00000340
        /*5c00*/ 	.word	0x000000ff
        /*5c04*/ 	.word	0x00000008
        /*5c08*/ 	.short	0x0100
        /*5c0a*/ 	.byte	0x08
	.zero		1


	//   ....[3]....
        /*5c0c*/ 	.word	0x00000350
        /*5c10*/ 	.word	0x000000ff
        /*5c14*/ 	.word	0x00000020
        /*5c18*/ 	.short	0x0100
        /*5c1a*/ 	.byte	0x08
	.zero		1


	//   ....[4]....
        /*5c1c*/ 	.word	0x00000360
        /*5c20*/ 	.word	0x000000ff
        /*5c24*/ 	.word	0x00000010
        /*5c28*/ 	.short	0x0100
        /*5c2a*/ 	.byte	0x08
	.zero		1


	//   ....[5]....
        /*5c2c*/ 	.word	0x00000370
        /*5c30*/ 	.word	0x000000ff
        /*5c34*/ 	.word	0x00000028
        /*5c38*/ 	.short	0x0100
        /*5c3a*/ 	.byte	0x08
	.zero		1


	//   ....[6]....
        /*5c3c*/ 	.word	0x00000600
        /*5c40*/ 	.word	0x000000ff
        /*5c44*/ 	.word	0x00000040
        /*5c48*/ 	.short	0x0100
        /*5c4a*/ 	.byte	0x10
	.zero		1


	//   ....[7]....
        /*5c4c*/ 	.word	0x000006a0
        /*5c50*/ 	.word	0x000000ff
        /*5c54*/ 	.word	0x00000048
        /*5c58*/ 	.short	0x0100
        /*5c5a*/ 	.byte	0x10
	.zero		1


	//   ....[8]....
        /*5c5c*/ 	.word	0x000015c0
        /*5c60*/ 	.word	0x00000003
        /*5c64*/ 	.word	0x00000000
        /*5c68*/ 	.short	0x010a
        /*5c6a*/ 	.byte	0x3f
	.zero		1


	//   ....[9]....
        /*5c6c*/ 	.word	0x00001600
        /*5c70*/ 	.word	0x00000003
        /*5c74*/ 	.word	0x00000000
        /*5c78*/ 	.short	0x010a
        /*5c7a*/ 	.byte	0x3f
	.zero		1


	//   ....[10]....
        /*5c7c*/ 	.word	0x00001850
        /*5c80*/ 	.word	0x00000003
        /*5c84*/ 	.word	0x00000000
        /*5c88*/ 	.short	0x010a
        /*5c8a*/ 	.byte	0x3f
	.zero		1


	//   ....[11]....
        /*5c8c*/ 	.word	0x00006df0
        /*5c90*/ 	.word	0x00000003
        /*5c94*/ 	.word	0x00000000
        /*5c98*/ 	.short	0x010a
        /*5c9a*/ 	.byte	0x3f
	.zero		1


	//   ....[12]....
        /*5c9c*/ 	.word	0x00007b60
        /*5ca0*/ 	.word	0x0000000b
        /*5ca4*/ 	.word	0x00000000
        /*5ca8*/ 	.short	0x010a
        /*5caa*/ 	.byte	0x3f
	.zero		1


	//   ....[13]....
        /*5cac*/ 	.word	0x0000a150
        /*5cb0*/ 	.word	0x0000000c
        /*5cb4*/ 	.word	0x00000000
        /*5cb8*/ 	.short	0x0101
        /*5cba*/ 	.byte	0x3f
	.zero		1


	//   ....[14]....
        /*5cbc*/ 	.word	0x0000ba00
        /*5cc0*/ 	.word	0x0000000b
        /*5cc4*/ 	.word	0x00000000
        /*5cc8*/ 	.short	0x010a
        /*5cca*/ 	.byte	0x3f
	.zero		1


	//   ....[15]....
        /*5ccc*/ 	.word	0x0000ff40
        /*5cd0*/ 	.word	0x00000005
        /*5cd4*/ 	.word	0x00000000
        /*5cd8*/ 	.short	0x0101
        /*5cda*/ 	.byte	0x3f
	.zero		1


	//   ....[16]....
        /*5cdc*/ 	.word	0x00012b80
        /*5ce0*/ 	.word	0x00000000
        /*5ce4*/ 	.word	0x00000000
        /*5ce8*/ 	.short	0x0101
        /*5cea*/ 	.byte	0x3f
	.zero		1


	//   ....[17]....
        /*5cec*/ 	.word	0x000267f0
        /*5cf0*/ 	.word	0x00000008
        /*5cf4*/ 	.word	0x00000018
        /*5cf8*/ 	.short	0x010a
        /*5cfa*/ 	.byte	0x3f
	.zero		1


	//   ....[18]....
        /*5cfc*/ 	.word	0x00026c00
        /*5d00*/ 	.word	0x00000000
        /*5d04*/ 	.word	0x00000048
        /*5d08*/ 	.short	0x0101
        /*5d0a*/ 	.byte	0x3f
	.zero		1


	//   ....[19]....
        /*5d0c*/ 	.word	0x00027480
        /*5d10*/ 	.word	0x00000003
        /*5d14*/ 	.word	0x00000000
        /*5d18*/ 	.short	0x010a
        /*5d1a*/ 	.byte	0x3f
	.zero		1


	//   ....[20]....
        /*5d1c*/ 	.word	0x00027520
        /*5d20*/ 	.word	0x00000003
        /*5d24*/ 	.word	0x00000000
        /*5d28*/ 	.short	0x010a
        /*5d2a*/ 	.byte	0x3f
	.zero		1


	//   ....[21]....
        /*5d2c*/ 	.word	0x000275b0
        /*5d30*/ 	.word	0x00000003
        /*5d34*/ 	.word	0x00000000
        /*5d38*/ 	.short	0x010a
        /*5d3a*/ 	.byte	0x3f
	.zero		1


	//   ....[22]....
        /*5d3c*/ 	.word	0x00027680
        /*5d40*/ 	.word	0x00000003
        /*5d44*/ 	.word	0x00000000
        /*5d48*/ 	.short	0x010a
        /*5d4a*/ 	.byte	0x3f
	.zero		1


	//   ....[23]....
        /*5d4c*/ 	.word	0x000276d0
        /*5d50*/ 	.word	0x00000003
        /*5d54*/ 	.word	0x00000000
        /*5d58*/ 	.short	0x010a
        /*5d5a*/ 	.byte	0x3f
	.zero		1


	//   ....[24]....
        /*5d5c*/ 	.word	0x00027720
        /*5d60*/ 	.word	0x0000000b
        /*5d64*/ 	.word	0x00000000
        /*5d68*/ 	.short	0x010a
        /*5d6a*/ 	.byte	0x3f
	.zero		1


	//   ....[25]....
        /*5d6c*/ 	.word	0x000277f0
        /*5d70*/ 	.word	0x00000008
        /*5d74*/ 	.word	0x00000018
        /*5d78*/ 	.short	0x010a
        /*5d7a*/ 	.byte	0x3f
	.zero		1


	//   ....[26]....
        /*5d7c*/ 	.word	0x000278c0
        /*5d80*/ 	.word	0x00000003
        /*5d84*/ 	.word	0x00000000
        /*5d88*/ 	.short	0x010a
        /*5d8a*/ 	.byte	0x3f
	.zero		1


	//   ....[27]....
        /*5d8c*/ 	.word	0x00027910
        /*5d90*/ 	.word	0x00000003
        /*5d94*/ 	.word	0x00000000
        /*5d98*/ 	.short	0x010a
        /*5d9a*/ 	.byte	0x3f
	.zero		1


	//----- nvinfo : EIATTR_NUM_MBARRIERS
	.align		4
.L_38:
        /*5d9c*/ 	.byte	0x03, 0x38
        /*5d9e*/ 	.short	0x0008


	//----- nvinfo : EIATTR_EXIT_INSTR_OFFSETS
	.align		4
        /*5da0*/ 	.byte	0x04, 0x1c
        /*5da2*/ 	.short	(.L_40 - .L_39)


	//   ....[0]....
.L_39:
        /*5da4*/ 	.word	0x00000700


	//   ....[1]....
        /*5da8*/ 	.word	0x00001070


	//   ....[2]....
        /*5dac*/ 	.word	0x00025a60


	//   ....[3]....
        /*5db0*/ 	.word	0x000261b0


	//   ....[4]....
        /*5db4*/ 	.word	0x00027600


	//----- nvinfo : EIATTR_MAX_THREADS
	.align		4
.L_40:
        /*5db8*/ 	.byte	0x04, 0x05
        /*5dba*/ 	.short	(.L_42 - .L_41)
.L_41:
        /*5dbc*/ 	.word	0x00000180
        /*5dc0*/ 	.word	0x00000001
        /*5dc4*/ 	.word	0x00000001


	//----- nvinfo : EIATTR_CRS_STACK_SIZE
	.align		4
.L_42:
        /*5dc8*/ 	.byte	0x04, 0x1e
        /*5dca*/ 	.short	(.L_44 - .L_43)
.L_43:
        /*5dcc*/ 	.word	0x00000000


	//----- nvinfo : EIATTR_CBANK_PARAM_SIZE
	.align		4
.L_44:
        /*5dd0*/ 	.byte	0x03, 0x19
        /*5dd2*/ 	.short	0x0470


	//----- nvinfo : EIATTR_PARAM_CBANK
	.align		4
        /*5dd4*/ 	.byte	0x04, 0x0a
        /*5dd6*/ 	.short	(.L_46 - .L_45)
	.align		4
.L_45:
        /*5dd8*/ 	.word	index@(.nv.constant0._ZN7cutlass13device_kernelINS_4gemm6kernel13GemmUniversalIN4cute5tupleIJiiiiEEENS1_10collective13CollectiveMmaINS1_39MainloopSm90TmaGmmaRmemAWarpSpecializedILi3ENS5_IJNS4_1CILi1EEESB_SB_EEENS1_35KernelTmaWarpSpecializedCooperativeEEENS5_IJNSA_ILi256EEESF_NSA_ILi128EEEEEENS_12float_e5m2_tENS5_IJSB_llEEENS_12float_e4m3_tENS5_IJlSB_lEEENS4_8TiledMMAINS4_8MMA_AtomIJNS4_4SM904GMMA31MMA_64x256x32_F32E5M2E4M3_RS_TNILNSP_7ScaleInE1ELSR_1EEEEEENS4_6LayoutINS5_IJNSA_ILi2EEESB_SB_EEENS5_IJSB_NSA_ILi0EEESX_EEEEENS5_IJNS4_10UnderscoreES10_S10_EEEEENS4_13SM90_TMA_LOADENS4_14ComposedLayoutINS4_7SwizzleILi3ELi4ELi3EEENS4_18smem_ptr_flag_bitsILi8EEENSU_INS5_IJSG_NSA_ILi8EEEEEENS5_IJSB_SG_EEEEEEENS4_9Copy_AtomIJNS4_39AutoVectorizingCopyWithAssumedAlignmentILi128EEESI_EEENS4_8identityES13_NS14_IS16_S18_NSU_INS5_IJS19_SG_EEENS5_IJSG_SB_EEEEEEEvS1I_EENS_8epilogue10collective6detail29Sm90TmaWarpSpecializedAdapterINS1P_15DefaultEpilogueISI_SL_SL_NS1O_6thread17LinearCombinationISI_Li1EffLNS1T_9ScaleType4KindE0ELNS_15FloatRoundStyleE2ESI_EENS1_15EpilogueDefaultEEEEEvvEEEEvNT_6ParamsE)
        /*5ddc*/ 	.short	0x0210
        /*5dde*/ 	.short	0x0470


	//----- nvinfo : EIATTR_SW_WAR
	.align		4
.L_46:
        /*5de0*/ 	.byte	0x04, 0x36
        /*5de2*/ 	.short	(.L_48 - .L_47)
.L_47:
        /*5de4*/ 	.word	0x00000008
.L_48:


//--------------------- .nv.callgraph             --------------------------
	.section	.nv.callgraph,"",@"SHT_CUDA_CALLGRAPH"
	.align	4
	.sectionentsize	8
	.align		4
        /*0000*/ 	.word	0x00000000
	.align		4
        /*0004*/ 	.word	0xffffffff
	.align		4
        /*0008*/ 	.word	index@(_ZN7cutlass13device_kernelINS_4gemm6kernel13GemmUniversalIN4cute5tupleIJiiiiEEENS1_10collective13CollectiveMmaINS1_39MainloopSm90TmaGmmaRmemAWarpSpecializedILi3ENS5_IJNS4_1CILi1EEESB_SB_EEENS1_35KernelTmaWarpSpecializedCooperativeEEENS5_IJNSA_ILi256EEESF_NSA_ILi128EEEEEENS_12float_e5m2_tENS5_IJSB_llEEENS_12float_e4m3_tENS5_IJlSB_lEEENS4_8TiledMMAINS4_8MMA_AtomIJNS4_4SM904GMMA31MMA_64x256x32_F32E5M2E4M3_RS_TNILNSP_7ScaleInE1ELSR_1EEEEEENS4_6LayoutINS5_IJNSA_ILi2EEESB_SB_EEENS5_IJSB_NSA_ILi0EEESX_EEEEENS5_IJNS4_10UnderscoreES10_S10_EEEEENS4_13SM90_TMA_LOADENS4_14ComposedLayoutINS4_7SwizzleILi3ELi4ELi3EEENS4_18smem_ptr_flag_bitsILi8EEENSU_INS5_IJSG_NSA_ILi8EEEEEENS5_IJSB_SG_EEEEEEENS4_9Copy_AtomIJNS4_39AutoVectorizingCopyWithAssumedAlignmentILi128EEESI_EEENS4_8identityES13_NS14_IS16_S18_NSU_INS5_IJS19_SG_EEENS5_IJSG_SB_EEEEEEEvS1I_EENS_8epilogue10collective6detail29Sm90TmaWarpSpecializedAdapterINS1P_15DefaultEpilogueISI_SL_SL_NS1O_6thread17LinearCombinationISI_Li1EffLNS1T_9ScaleType4KindE0ELNS_15FloatRoundStyleE2ESI_EENS1_15EpilogueDefaultEEEEEvvEEEEvNT_6ParamsE)
	.align		4
        /*000c*/ 	.word	index@(__assertfail)
	.align		4
        /*0010*/ 	.word	0x00000000
	.align		4
        /*0014*/ 	.word	0xfffffffe
	.align		4
        /*0018*/ 	.word	0x00000000
	.align		4
        /*001c*/ 	.word	0xfffffffd
	.align		4
        /*0020*/ 	.word	0x00000000
	.align		4
        /*0024*/ 	.word	0xfffffffc


//--------------------- .nv.constant4             --------------------------
	.section	.nv.constant4,"a",@progbits
	.align	8
	.align		8
.nv.constant4:
        /*0000*/ 	.dword	__assertfail
	.align		8
        /*0008*/ 	.dword	__unnamed_1
	.align		8
        /*0010*/ 	.dword	__unnamed_2
	.align		8
        /*0018*/ 	.dword	_ZN40_INTERNAL_78ce6f0f_4_k_cu_2de8273c_344204cuda3std3__45__cpo5beginE
	.align		8
        /*0020*/ 	.dword	_ZN40_INTERNAL_78ce6f0f_4_k_cu_2de8273c_344204cuda3std3__45__cpo3endE
	.align		8
        /*0028*/ 	.dword	_ZN40_INTERNAL_78ce6f0f_4_k_cu_2de8273c_344204cuda3std3__45__cpo6cbeginE
	.align		8
        /*0030*/ 	.dword	_ZN40_INTERNAL_78ce6f0f_4_k_cu_2de8273c_344204cuda3std3__45__cpo4cendE
	.align		8
        /*0038*/ 	.dword	_ZN40_INTERNAL_78ce6f0f_4_k_cu_2de8273c_344204cuda3std3__442_GLOBAL__N__78ce6f0f_4_k_cu_2de8273c_344206ignoreE
	.align		8
        /*0040*/ 	.dword	_ZN40_INTERNAL_78ce6f0f_4_k_cu_2de8273c_344204cuda3std3__419piecewise_constructE
	.align		8
        /*0048*/ 	.dword	_ZN40_INTERNAL_78ce6f0f_4_k_cu_2de8273c_344204cuda3std3__48in_placeE
	.align		8
        /*0050*/ 	.dword	_ZN40_INTERNAL_78ce6f0f_4_k_cu_2de8273c_344204cuda3std6ranges3__45__cpo4swapE
	.align		8
        /*0058*/ 	.dword	_ZN40_INTERNAL_78ce6f0f_4_k_cu_2de8273c_344204cuda3std6ranges3__45__cpo9iter_moveE
	.align		8
        /*0060*/ 	.dword	_ZN40_INTERNAL_78ce6f0f_4_k_cu_2de8273c_344204cute7productE
	.align		8
        /*0068*/ 	.dword	_ZN40_INTERNAL_78ce6f0f_4_k_cu_2de8273c_344204cute1_E
	.align		8
        /*0070*/ 	.dword	$str$24
	.align		8
        /*0078*/ 	.dword	$str$25


//--------------------- .text._ZN7cutlass13device_kernelINS_4gemm6kernel13GemmUniversalIN4cute5tupleIJiiiiEEENS1_10collective13CollectiveMmaINS1_39MainloopSm90TmaGmmaRmemAWarpSpecializedILi3ENS5_IJNS4_1CILi1EEESB_SB_EEENS1_35KernelTmaWarpSpecializedCooperativeEEENS5_IJNSA_ILi256EEESF_NSA_ILi128EEEEEENS_12float_e5m2_tENS5_IJSB_llEEENS_12float_e4m3_tENS5_IJlSB_lEEENS4_8TiledMMAINS4_8MMA_AtomIJNS4_4SM904GMMA31MMA_64x256x32_F32E5M2E4M3_RS_TNILNSP_7ScaleInE1ELSR_1EEEEEENS4_6LayoutINS5_IJNSA_ILi2EEESB_SB_EEENS5_IJSB_NSA_ILi0EEESX_EEEEENS5_IJNS4_10UnderscoreES10_S10_EEEEENS4_13SM90_TMA_LOADENS4_14ComposedLayoutINS4_7SwizzleILi3ELi4ELi3EEENS4_18smem_ptr_flag_bitsILi8EEENSU_INS5_IJSG_NSA_ILi8EEEEEENS5_IJSB_SG_EEEEEEENS4_9Copy_AtomIJNS4_39AutoVectorizingCopyWithAssumedAlignmentILi128EEESI_EEENS4_8identityES13_NS14_IS16_S18_NSU_INS5_IJS19_SG_EEENS5_IJSG_SB_EEEEEEEvS1I_EENS_8epilogue10collective6detail29Sm90TmaWarpSpecializedAdapterINS1P_15DefaultEpilogueISI_SL_SL_NS1O_6thread17LinearCombinationISI_Li1EffLNS1T_9ScaleType4KindE0ELNS_15FloatRoundStyleE2ESI_EENS1_15EpilogueDefaultEEEEEvvEEEEvNT_6ParamsE --------------------------
	.section	.text._ZN7cutlass13device_kernelINS_4gemm6kernel13GemmUniversalIN4cute5tupleIJiiiiEEENS1_10collective13CollectiveMmaINS1_39MainloopSm90TmaGmmaRmemAWarpSpecializedILi3ENS5_IJNS4_1CILi1EEESB_SB_EEENS1_35KernelTmaWarpSpecializedCooperativeEEENS5_IJNSA_ILi256EEESF_NSA_ILi128EEEEEENS_12float_e5m2_tENS5_IJSB_llEEENS_12float_e4m3_tENS5_IJlSB_lEEENS4_8TiledMMAINS4_8MMA_AtomIJNS4_4SM904GMMA31MMA_64x256x32_F32E5M2E4M3_RS_TNILNSP_7ScaleInE1ELSR_1EEEEEENS4_6LayoutINS5_IJNSA_ILi2EEESB_SB_EEENS5_IJSB_NSA_ILi0EEESX_EEEEENS5_IJNS4_10UnderscoreES10_S10_EEEEENS4_13SM90_TMA_LOADENS4_14ComposedLayoutINS4_7SwizzleILi3ELi4ELi3EEENS4_18smem_ptr_flag_bitsILi8EEENSU_INS5_IJSG_NSA_ILi8EEEEEENS5_IJSB_SG_EEEEEEENS4_9Copy_AtomIJNS4_39AutoVectorizingCopyWithAssumedAlignmentILi128EEESI_EEENS4_8identityES13_NS14_IS16_S18_NSU_INS5_IJS19_SG_EEENS5_IJSG_SB_EEEEEEEvS1I_EENS_8epilogue10collective6detail29Sm90TmaWarpSpecializedAdapterINS1P_15DefaultEpilogueISI_SL_SL_NS1O_6thread17LinearCombinationISI_Li1EffLNS1T_9ScaleType4KindE0ELNS_15FloatRoundStyleE2ESI_EENS1_15EpilogueDefaultEEEEEvvEEEEvNT_6ParamsE,"ax",@progbits
	.align	128
.text._ZN7cutlass13device_kernelINS_4gemm6kernel13GemmUniversalIN4cute5tupleIJiiiiEEENS1_10collective13CollectiveMmaINS1_39MainloopSm90TmaGmmaRmemAWarpSpecializedILi3ENS5_IJNS4_1CILi1EEESB_SB_EEENS1_35KernelTmaWarpSpecializedCooperativeEEENS5_IJNSA_ILi256EEESF_NSA_ILi128EEEEEENS_12float_e5m2_tENS5_IJSB_llEEENS_12float_e4m3_tENS5_IJlSB_lEEENS4_8TiledMMAINS4_8MMA_AtomIJNS4_4SM904GMMA31MMA_64x256x32_F32E5M2E4M3_RS_TNILNSP_7ScaleInE1ELSR_1EEEEEENS4_6LayoutINS5_IJNSA_ILi2EEESB_SB_EEENS5_IJSB_NSA_ILi0EEESX_EEEEENS5_IJNS4_10UnderscoreES10_S10_EEEEENS4_13SM90_TMA_LOADENS4_14ComposedLayoutINS4_7SwizzleILi3ELi4ELi3EEENS4_18smem_ptr_flag_bitsILi8EEENSU_INS5_IJSG_NSA_ILi8EEEEEENS5_IJSB_SG_EEEEEEENS4_9Copy_AtomIJNS4_39AutoVectorizingCopyWithAssumedAlignmentILi128EEESI_EEENS4_8identityES13_NS14_IS16_S18_NSU_INS5_IJS19_SG_EEENS5_IJSG_SB_EEEEEEEvS1I_EENS_8epilogue10collective6detail29Sm90TmaWarpSpecializedAdapterINS1P_15DefaultEpilogueISI_SL_SL_NS1O_6thread17LinearCombinationISI_Li1EffLNS1T_9ScaleType4KindE0ELNS_15FloatRoundStyleE2ESI_EENS1_15EpilogueDefaultEEEEEvvEEEEvNT_6ParamsE:
        .type           _ZN7cutlass13device_kernelINS_4gemm6kernel13GemmUniversalIN4cute5tupleIJiiiiEEENS1_10collective13CollectiveMmaINS1_39MainloopSm90TmaGmmaRmemAWarpSpecializedILi3ENS5_IJNS4_1CILi1EEESB_SB_EEENS1_35KernelTmaWarpSpecializedCooperativeEEENS5_IJNSA_ILi256EEESF_NSA_ILi128EEEEEENS_12float_e5m2_tENS5_IJSB_llEEENS_12float_e4m3_tENS5_IJlSB_lEEENS4_8TiledMMAINS4_8MMA_AtomIJNS4_4SM904GMMA31MMA_64x256x32_F32E5M2E4M3_RS_TNILNSP_7ScaleInE1ELSR_1EEEEEENS4_6LayoutINS5_IJNSA_ILi2EEESB_SB_EEENS5_IJSB_NSA_ILi0EEESX_EEEEENS5_IJNS4_10UnderscoreES10_S10_EEEEENS4_13SM90_TMA_LOADENS4_14ComposedLayoutINS4_7SwizzleILi3ELi4ELi3EEENS4_18smem_ptr_flag_bitsILi8EEENSU_INS5_IJSG_NSA_ILi8EEEEEENS5_IJSB_SG_EEEEEEENS4_9Copy_AtomIJNS4_39AutoVectorizingCopyWithAssumedAlignmentILi128EEESI_EEENS4_8identityES13_NS14_IS16_S18_NSU_INS5_IJS19_SG_EEENS5_IJSG_SB_EEEEEEEvS1I_EENS_8epilogue10collective6detail29Sm90TmaWarpSpecializedAdapterINS1P_15DefaultEpilogueISI_SL_SL_NS1O_6thread17LinearCombinationISI_Li1EffLNS1T_9ScaleType4KindE0ELNS_15FloatRoundStyleE2ESI_EENS1_15EpilogueDefaultEEEEEvvEEEEvNT_6ParamsE,@function
        .size           _ZN7cutlass13device_kernelINS_4gemm6kernel13GemmUniversalIN4cute5tupleIJiiiiEEENS1_10collective13CollectiveMmaINS1_39MainloopSm90TmaGmmaRmemAWarpSpecializedILi3ENS5_IJNS4_1CILi1EEESB_SB_EEENS1_35KernelTmaWarpSpecializedCooperativeEEENS5_IJNSA_ILi256EEESF_NSA_ILi128EEEEEENS_12float_e5m2_tENS5_IJSB_llEEENS_12float_e4m3_tENS5_IJlSB_lEEENS4_8TiledMMAINS4_8MMA_AtomIJNS4_4SM904GMMA31MMA_64x256x32_F32E5M2E4M3_RS_TNILNSP_7ScaleInE1ELSR_1EEEEEENS4_6LayoutINS5_IJNSA_ILi2EEESB_SB_EEENS5_IJSB_NSA_ILi0EEESX_EEEEENS5_IJNS4_10UnderscoreES10_S10_EEEEENS4_13SM90_TMA_LOADENS4_14ComposedLayoutINS4_7SwizzleILi3ELi4ELi3EEENS4_18smem_ptr_flag_bitsILi8EEENSU_INS5_IJSG_NSA_ILi8EEEEEENS5_IJSB_SG_EEEEEEENS4_9Copy_AtomIJNS4_39AutoVectorizingCopyWithAssumedAlignmentILi128EEESI_EEENS4_8identityES13_NS14_IS16_S18_NSU_INS5_IJS19_SG_EEENS5_IJSG_SB_EEEEEEEvS1I_EENS_8epilogue10collective6detail29Sm90TmaWarpSpecializedAdapterINS1P_15DefaultEpilogueISI_SL_SL_NS1O_6thread17LinearCombinationISI_Li1EffLNS1T_9ScaleType4KindE0ELNS_15FloatRoundStyleE2ESI_EENS1_15EpilogueDefaultEEEEEvvEEEEvNT_6ParamsE,(.L_x_595 - _ZN7cutlass13device_kernelINS_4gemm6kernel13GemmUniversalIN4cute5tupleIJiiiiEEENS1_10collective13CollectiveMmaINS1_39MainloopSm90TmaGmmaRmemAWarpSpecializedILi3ENS5_IJNS4_1CILi1EEESB_SB_EEENS1_35KernelTmaWarpSpecializedCooperativeEEENS5_IJNSA_ILi256EEESF_NSA_ILi128EEEEEENS_12float_e5m2_tENS5_IJSB_llEEENS_12float_e4m3_tENS5_IJlSB_lEEENS4_8TiledMMAINS4_8MMA_AtomIJNS4_4SM904GMMA31MMA_64x256x32_F32E5M2E4M3_RS_TNILNSP_7ScaleInE1ELSR_1EEEEEENS4_6LayoutINS5_IJNSA_ILi2EEESB_SB_EEENS5_IJSB_NSA_ILi0EEESX_EEEEENS5_IJNS4_10UnderscoreES10_S10_EEEEENS4_13SM90_TMA_LOADENS4_14ComposedLayoutINS4_7SwizzleILi3ELi4ELi3EEENS4_18smem_ptr_flag_bitsILi8EEENSU_INS5_IJSG_NSA_ILi8EEEEEENS5_IJSB_SG_EEEEEEENS4_9Copy_AtomIJNS4_39AutoVectorizingCopyWithAssumedAlignmentILi128EEESI_EEENS4_8identityES13_NS14_IS16_S18_NSU_INS5_IJS19_SG_EEENS5_IJSG_SB_EEEEEEEvS1I_EENS_8epilogue10collective6detail29Sm90TmaWarpSpecializedAdapterINS1P_15DefaultEpilogueISI_SL_SL_NS1O_6thread17LinearCombinationISI_Li1EffLNS1T_9ScaleType4KindE0ELNS_15FloatRoundStyleE2ESI_EENS1_15EpilogueDefaultEEEEEvvEEEEvNT_6ParamsE)
        .other          _ZN7cutlass13device_kernelINS_4gemm6kernel13GemmUniversalIN4cute5tupleIJiiiiEEENS1_10collective13CollectiveMmaINS1_39MainloopSm90TmaGmmaRmemAWarpSpecializedILi3ENS5_IJNS4_1CILi1EEESB_SB_EEENS1_35KernelTmaWarpSpecializedCooperativeEEENS5_IJNSA_ILi256EEESF_NSA_ILi128EEEEEENS_12float_e5m2_tENS5_IJSB_llEEENS_12float_e4m3_tENS5_IJlSB_lEEENS4_8TiledMMAINS4_8MMA_AtomIJNS4_4SM904GMMA31MMA_64x256x32_F32E5M2E4M3_RS_TNILNSP_7ScaleInE1ELSR_1EEEEEENS4_6LayoutINS5_IJNSA_ILi2EEESB_SB_EEENS5_IJSB_NSA_ILi0EEESX_EEEEENS5_IJNS4_10UnderscoreES10_S10_EEEEENS4_13SM90_TMA_LOADENS4_14ComposedLayoutINS4_7SwizzleILi3ELi4ELi3EEENS4_18smem_ptr_flag_bitsILi8EEENSU_INS5_IJSG_NSA_ILi8EEEEEENS5_IJSB_SG_EEEEEEENS4_9Copy_AtomIJNS4_39AutoVectorizingCopyWithAssumedAlignmentILi128EEESI_EEENS4_8identityES13_NS14_IS16_S18_NSU_INS5_IJS19_SG_EEENS5_IJSG_SB_EEEEEEEvS1I_EENS_8epilogue10collective6detail29Sm90TmaWarpSpecializedAdapterINS1P_15DefaultEpilogueISI_SL_SL_NS1O_6thread17LinearCombinationISI_Li1EffLNS1T_9ScaleType4KindE0ELNS_15FloatRoundStyleE2ESI_EENS1_15EpilogueDefaultEEEEEvvEEEEvNT_6ParamsE,@"STO_CUDA_ENTRY STV_DEFAULT"
_ZN7cutlass13device_kernelINS_4gemm6kernel13GemmUniversalIN4cute5tupleIJiiiiEEENS1_10collective13CollectiveMmaINS1_39MainloopSm90TmaGmmaRmemAWarpSpecializedILi3ENS5_IJNS4_1CILi1EEESB_SB_EEENS1_35KernelTmaWarpSpecializedCooperativeEEENS5_IJNSA_ILi256EEESF_NSA_ILi128EEEEEENS_12float_e5m2_tENS5_IJSB_llEEENS_12float_e4m3_tENS5_IJlSB_lEEENS4_8TiledMMAINS4_8MMA_AtomIJNS4_4SM904GMMA31MMA_64x256x32_F32E5M2E4M3_RS_TNILNSP_7ScaleInE1ELSR_1EEEEEENS4_6LayoutINS5_IJNSA_ILi2EEESB_SB_EEENS5_IJSB_NSA_ILi0EEESX_EEEEENS5_IJNS4_10UnderscoreES10_S10_EEEEENS4_13SM90_TMA_LOADENS4_14ComposedLayoutINS4_7SwizzleILi3ELi4ELi3EEENS4_18smem_ptr_flag_bitsILi8EEENSU_INS5_IJSG_NSA_ILi8EEEEEENS5_IJSB_SG_EEEEEEENS4_9Copy_AtomIJNS4_39AutoVectorizingCopyWithAssumedAlignmentILi128EEESI_EEENS4_8identityES13_NS14_IS16_S18_NSU_INS5_IJS19_SG_EEENS5_IJSG_SB_EEEEEEEvS1I_EENS_8epilogue10collective6detail29Sm90TmaWarpSpecializedAdapterINS1P_15DefaultEpilogueISI_SL_SL_NS1O_6thread17LinearCombinationISI_Li1EffLNS1T_9ScaleType4KindE0ELNS_15FloatRoundStyleE2ESI_EENS1_15EpilogueDefaultEEEEEvvEEEEvNT_6ParamsE:
[----:B------:R-:W0:Y:S02]  /*0000*/  LDC R1, c[0x0][0x28] ;  /* 0x00000a00ff017b82 */ /* 0x000e240000000800 */
[----:B0-----:R-:W-:Y:S01]  /*0010*/  VIADD R1, R1, 0xfffff780 ;  /* 0xfffff78001017836 */ /* 0x001fe20000000000 */
[----:B------:R-:W0:Y:S01]  /*0020*/  S2R R2, SR_TID.X ;  /* 0x0000000000027919 */ /* 0x000e220000002100 */
[----:B------:R-:W-:Y:S01]  /*0030*/  ELECT P0, URZ, PT ;  /* 0x00000000003f782f */ /* 0x000fe20003800000 */
[----:B------:R-:W-:Y:S01]  /*0040*/  BSSY B0, `(.L_x_0) ;  /* 0x0000015000007945 */ /* 0x000fe20003800000 */
[--C-:B0-----:R-:W-:Y:S02]  /*0050*/  SHF.R.U32.HI R0, RZ, 0x5, R2.reuse ;  /* 0x00000005ff007819 */ /* 0x101fe40000011602 */
[----:B------:R-:W-:-:S03]  /*0060*/  SHF.R.U32.HI R2, RZ, 0x7, R2 ;  /* 0x00000007ff027819 */ /* 0x000fc60000011602 */
[----:B------:R-:W0:Y:S04]  /*0070*/  SHFL.IDX PT, R3, R0, RZ, 0x1f ;  /* 0x00001fff00037589 */ /* 0x000e2800000e0000 */
[----:B------:R-:W1:Y:S01]  /*0080*/  SHFL.IDX PT, R2, R2, RZ, 0x1f ;  /* 0x00001fff02027589 */ /* 0x000e6200000e0000 */
[----:B0-----:R-:W-:Y:S02]  /*0090*/  R2UR UR10, R3 ;  /* 0x00000000030a72ca */ /* 0x001fe400000e0000 */
[----:B-1----:R-:W-:-:S11]  /*00a0*/  R2UR UR5, R2 ;  /* 0x00000000020572ca */ /* 0x002fd600000e0000 */
[----:B------:R-:W-:Y:S02]  /*00b0*/  USHF.R.S32.HI UR4, URZ, 0x1f, UR10 ;  /* 0x0000001f3f047899 */ /* 0x000fe4000801140a */
[----:B------:R-:W-:Y:S02]  /*00c0*/  ISETP.NE.OR P0, PT, RZ, UR10, !P0 ;  /* 0x0000000aff007c0c */ /* 0x000fe4000c705670 */
[----:B------:R-:W-:-:S04]  /*00d0*/  ULEA.HI UR4, UR4, UR10, URZ, 0x2 ;  /* 0x0000000a04047291 */ /* 0x000fc8000f8f103f */
[----:B------:R-:W-:-:S04]  /*00e0*/  ULOP3.LUT UR4, UR4, 0xfffffffc, URZ, 0xc0, !UPT ;  /* 0xfffffffc04047892 */ /* 0x000fc8000f8ec03f */
[----:B------:R-:W-:-:S03]  /*00f0*/  UIADD3 UR10, UR10, -UR4, URZ ;  /* 0x800000040a0a7290 */ /* 0x000fc6000fffe03f */
[----:B------:R-:W-:Y:S09]  /*0100*/  @P0 BRA `(.L_x_1) ;  /* 0x0000000000200947 */ /* 0x000ff20003800000 */
[----:B------:R-:W-:Y:S02]  /*0110*/  ULDC.64 UR6, c[0x0][0x198] ;  /* 0x0000660000067ab9 */ /* 0x000fe40000000a00 */
[----:B------:R-:W-:Y:S02]  /*0120*/  UIADD3 UR8, UP0, UR6, 0xf0, URZ ;  /* 0x000000f006087890 */ /* 0x000fe4000ff1e03f */
[----:B------:R-:W-:Y:S02]  /*0130*/  UIADD3 UR6, UP1, UR6, 0x1f0, URZ ;  /* 0x000001f006067890 */ /* 0x000fe4000ff3e03f */
[----:B------:R-:W-:Y:S02]  /*0140*/  UIADD3.X UR9, URZ, UR7, URZ, UP0, !UPT ;  /* 0x000000073f097290 */ /* 0x000fe400087fe43f */
[----:B------:R-:W-:-:S07]  /*0150*/  UIADD3.X UR7, URZ, UR7, URZ, UP1, !UPT ;  /* 0x000000073f077290 */ /* 0x000fce0008ffe43f */
[----:B------:R0:W-:Y:S02]  /*0160*/  UTMACCTL.PF [UR8] ;  /* 0x00000000080079b9 */ /* 0x0001e40008040000 */
[----:B------:R0:W-:Y:S02]  /*0170*/  UTMACCTL.PF [UR6] ;  /* 0x00000000060079b9 */ /* 0x0001e40008040000 */
[----:B0-----:R-:W-:Y:S01]  /*0180*/  NOP ;  /* 0x0000000000007918 */ /* 0x001fe20000000000 */
.L_x_1:
[----:B------:R-:W-:Y:S05]  /*0190*/  BSYNC B0 ;  /* 0x0000000000007941 */ /* 0x000fea0003800000 */
.L_x_0:
[----:B------:R-:W0:Y:S01]  /*01a0*/  SHFL.IDX PT, R2, R0, RZ, 0x1f ;  /* 0x00001fff00027589 */ /* 0x000e2200000e0000 */
[----:B------:R-:W-:Y:S01]  /*01b0*/  UISETP.NE.AND UP0, UPT, UR10, 0x3, UPT ;  /* 0x000000030a00788c */ /* 0x000fe2000bf05270 */
[----:B------:R-:W-:Y:S01]  /*01c0*/  ISETP.NE.AND P1, PT, RZ, UR5, PT ;  /* 0x00000005ff007c0c */ /* 0x000fe2000bf25270 */
[----:B------:R-:W-:Y:S02]  /*01d0*/  UIADD3 UR18, UR5, -0x1, URZ ;  /* 0xffffffff05127890 */ /* 0x000fe4000fffe03f */
[----:B------:R-:W-:Y:S02]  /*01e0*/  UISETP.EQ.OR UP0, UPT, UR10, URZ, !UP0 ;  /* 0x0000003f0a00728c */ /* 0x000fe4000c702670 */
[----:B------:R-:W-:Y:S02]  /*01f0*/  UISETP.GE.U32.AND UP1, UPT, UR18, 0x2, UPT ;  /* 0x000000021200788c */ /* 0x000fe4000bf26070 */
[----:B------:R-:W-:-:S04]  /*0200*/  UISETP.EQ.AND UP0, UPT, UR5, URZ, UP0 ;  /* 0x0000003f0500728c */ /* 0x000fc80008702270 */
[----:B------:R-:W-:-:S04]  /*0210*/  USEL UR43, URZ, 0x1, !UP0 ;  /* 0x000000013f2b7887 */ /* 0x000fc8000c000000 */
[----:B------:R-:W-:Y:S01]  /*0220*/  USEL UR43, UR43, 0x2, UP1 ;  /* 0x000000022b2b7887 */ /* 0x000fe20008800000 */
[----:B0-----:R-:W-:-:S13]  /*0230*/  ISETP.NE.AND P0, PT, R2, RZ, PT ;  /* 0x000000ff0200720c */ /* 0x001fda0003f05270 */
[----:B------:R-:W-:Y:S05]  /*0240*/  @P0 BRA `(.L_x_2) ;  /* 0x0000000000500947 */ /* 0x000fea0003800000 */
[----:B------:R-:W0:Y:S01]  /*0250*/  S2UR UR8, SR_CgaCtaId ;  /* 0x00000000000879c3 */ /* 0x000e220000008800 */
[----:B------:R-:W-:Y:S01]  /*0260*/  UMOV UR4, 0x400 ;  /* 0x0000040000047882 */ /* 0x000fe20000000000 */
[----:B------:R-:W-:Y:S01]  /*0270*/  UMOV UR5, 0x1 ;  /* 0x0000000100057882 */ /* 0x000fe20000000000 */
[----:B------:R-:W-:Y:S01]  /*0280*/  UMOV UR6, 0x100 ;  /* 0x0000010000067882 */ /* 0x000fe20000000000 */
[----:B------:R-:W-:Y:S01]  /*0290*/  ELECT P0, URZ, PT ;  /* 0x00000000003f782f */ /* 0x000fe20003800000 */
[----:B------:R-:W-:-:S04]  /*02a0*/  UIADD3 UR6, -UR6, 0x100000, URZ ;  /* 0x0010000006067890 */ /* 0x000fc8000fffe13f */
[----:B------:R-:W-:Y:S02]  /*02b0*/  USHF.L.U32 UR7, UR6, 0xb, URZ ;  /* 0x0000000b06077899 */ /* 0x000fe4000800063f */
[----:B------:R-:W-:Y:S02]  /*02c0*/  USHF.L.U32 UR6, UR6, 0x1, URZ ;  /* 0x0000000106067899 */ /* 0x000fe4000800063f */
[----:B0-----:R-:W-:Y:S02]  /*02d0*/  ULEA UR8, UR8, UR4, 0x18 ;  /* 0x0000000408087291 */ /* 0x001fe4000f8ec03f */
[----:B------:R-:W-:-:S04]  /*02e0*/  UIADD3 UR4, -UR5, 0x100000, URZ ;  /* 0x0010000005047890 */ /* 0x000fc8000fffe13f */
[----:B------:R-:W-:Y:S02]  /*02f0*/  USHF.L.U32 UR5, UR4, 0xb, URZ ;  /* 0x0000000b04057899 */ /* 0x000fe4000800063f */
[----:B------:R-:W-:Y:S01]  /*0300*/  USHF.L.U32 UR4, UR4, 0x1, URZ ;  /* 0x0000000104047899 */ /* 0x000fe2000800063f */
[----:B------:R-:W0:Y:S11]  /*0310*/  FENCE.VIEW.ASYNC.S ;  /* 0x00000000000073c6 */ /* 0x000e360000000000 */
[----:B0-----:R0:W1:Y:S01]  /*0320*/  SYNCS.EXCH.64 URZ, [UR8], UR4 ;  /* 0x00000004083f75b2 */ /* 0x0010620008000100 */
[----:B------:R0:W2:Y:S01]  /*0330*/  SYNCS.EXCH.64 URZ, [UR8+0x18], UR6 ;  /* 0x00001806083f75b2 */ /* 0x0000a20008000100 */
[----:B------:R0:W3:Y:S01]  /*0340*/  SYNCS.EXCH.64 URZ, [UR8+0x8], UR4 ;  /* 0x00000804083f75b2 */ /* 0x0000e20008000100 */
[----:B------:R0:W4:Y:S01]  /*0350*/  SYNCS.EXCH.64 URZ, [UR8+0x20], UR6 ;  /* 0x00002006083f75b2 */ /* 0x0001220008000100 */
[----:B------:R0:W0:Y:S01]  /*0360*/  SYNCS.EXCH.64 URZ, [UR8+0x10], UR4 ;  /* 0x00001004083f75b2 */ /* 0x0000220008000100 */
[----:B------:R0:W0:Y:S01]  /*0370*/  SYNCS.EXCH.64 URZ, [UR8+0x28], UR6 ;  /* 0x00002806083f75b2 */ /* 0x0000220008000100 */
[----:B------:R-:W-:Y:S01]  /*0380*/  NOP ;  /* 0x0000000000007918 */ /* 0x000fe20000000000 */
.L_x_2:
[----:B------:R-:W5:Y:S01]  /*0390*/  SHFL.IDX PT, R0, R0, RZ, 0x1f ;  /* 0x00001fff00007589 */ /* 0x000f6200000e0000 */
[----:B------:R-:W-:Y:S01]  /*03a0*/  ELECT P0, URZ, PT ;  /* 0x00000000003f782f */ /* 0x000fe20003800000 */
[----:B------:R-:W1:Y:S01]  /*03b0*/  S2UR UR17, SR_CTAID.Y ;  /* 0x00000000001179c3 */ /* 0x000e620000002600 */
[----:B0-----:R-:W-:Y:S01]  /*03c0*/  ULDC UR5, c[0x0][0x65c] ;  /* 0x0001970000057ab9 */ /* 0x001fe20000000800 */
[----:B------:R-:W-:Y:S01]  /*03d0*/  UMOV UR12, 0x20 ;  /* 0x00000020000c7882 */ /* 0x000fe20000000000 */
[----:B------:R-:W-:Y:S01]  /*03e0*/  UISETP.NE.AND UP2, UPT, UR5, 0x1, UPT ;  /* 0x000000010500788c */ /* 0x000fe2000bf45270 */
[----:B------:R-:W-:Y:S01]  /*03f0*/  NOP ;  /* 0x0000000000007918 */ /* 0x000fe20000000000 */
[----:B------:R-:W-:Y:S02]  /*0400*/  NOP ;  /* 0x0000000000007918 */ /* 0x000fe40000000000 */
[----:B------:R-:W-:Y:S01]  /*0410*/  UP2UR UR42, UPR, URZ, 0x4 ;  /* 0x000000043f2a7883 */ /* 0x000fe20008000000 */
[----:B------:R-:W0:Y:S01]  /*0420*/  S2UR UR4, SR_CTAID.X ;  /* 0x00000000000479c3 */ /* 0x000e220000002500 */
[----:B------:R-:W-:-:S02]  /*0430*/  PLOP3.LUT P2, PT, PT, PT, UP2, 0x80, 0x0 ;  /* 0x000000000000781c */ /* 0x000fc40003f4f028 */
[----:B------:R-:W-:Y:S02]  /*0440*/  PLOP3.LUT P4, PT, PT, PT, UP2, 0x80, 0x0 ;  /* 0x000000000000781c */ /* 0x000fe40003f8f028 */
[----:B------:R-:W-:Y:S01]  /*0450*/  PLOP3.LUT P3, PT, PT, PT, UP2, 0x80, 0x0 ;  /* 0x000000000000781c */ /* 0x000fe20003f6f028 */
[----:B------:R-:W-:Y:S01]  /*0460*/  @UP2 ULDC UR14, c[0x0][0x10] ;  /* 0x00000400000e2ab9 */ /* 0x000fe20000000800 */
[----:B------:R-:W-:Y:S01]  /*0470*/  @UP2 UMOV UR9, URZ ;  /* 0x0000003f00092c82 */ /* 0x000fe20008000000 */
[----:B------:R-:W-:Y:S01]  /*0480*/  @!UP2 ULDC UR11, c[0x0][0xc] ;  /* 0x00000300000baab9 */ /* 0x000fe20000000800 */
[----:B-----5:R-:W-:Y:S01]  /*0490*/  ISETP.NE.OR P0, PT, R0, RZ, !P0 ;  /* 0x000000ff0000720c */ /* 0x020fe20004705670 */
[----:B-1----:R-:W-:Y:S02]  /*04a0*/  @UP2 UMOV UR7, UR17 ;  /* 0x0000001100072c82 */ /* 0x002fe40008000000 */
[----:B------:R-:W-:Y:S01]  /*04b0*/  @UP2 UMOV UR8, UR7 ;  /* 0x0000000700082c82 */ /* 0x000fe20008000000 */
[----:B------:R-:W-:Y:S01]  /*04c0*/  @!UP2 UMOV UR7, UR17 ;  /* 0x000000110007ac82 */ /* 0x000fe20008000000 */
[----:B0-----:R-:W-:-:S08]  /*04d0*/  @UP2 UIMAD.WIDE.U32 UR14, UR4, UR14, UR8 ;  /* 0x0000000e040e22a5 */ /* 0x001fd0000f8e0008 */
[----:B------:R-:W-:Y:S01]  /*04e0*/  VOTEU.ALL UP0, P0 ;  /* 0x00000000003f7886 */ /* 0x000fe20000000000 */
[----:B------:R-:W-:Y:S01]  /*04f0*/  VOTEU.ALL UP1, P0 ;  /* 0x00000000003f7886 */ /* 0x000fe20000020000 */
[----:B------:R-:W-:-:S03]  /*0500*/  IMAD.U32 R2, RZ, RZ, UR14 ;  /* 0x0000000eff027e24 */ /* 0x000fc6000f8e00ff */
[----:B------:R-:W0:Y:S01]  /*0510*/  @!UP0 S2UR UR6, SR_CgaCtaId ;  /* 0x00000000000689c3 */ /* 0x000e220000008800 */
[----:B------:R-:W-:Y:S01]  /*0520*/  @!UP0 UMOV UR5, 0x400 ;  /* 0x0000040000058882 */ /* 0x000fe20000000000 */
[----:B------:R-:W-:-:S04]  /*0530*/  @!UP0 UIADD3 UR12, -UR12, 0x100000, URZ ;  /* 0x001000000c0c8890 */ /* 0x000fc8000fffe13f */
[----:B------:R-:W-:Y:S02]  /*0540*/  @!UP0 USHF.L.U32 UR13, UR12, 0xb, URZ ;  /* 0x0000000b0c0d8899 */ /* 0x000fe4000800063f */
[----:B------:R-:W-:Y:S01]  /*0550*/  @!UP0 USHF.L.U32 UR12, UR12, 0x1, URZ ;  /* 0x000000010c0c8899 */ /* 0x000fe2000800063f */
[----:B------:R-:W-:Y:S01]  /*0560*/  IMAD.U32 R3, RZ, RZ, UR15 ;  /* 0x0000000fff037e24 */ /* 0x000fe2000f8e00ff */
[----:B0-----:R-:W-:Y:S01]  /*0570*/  @!UP0 ULEA UR16, UR6, UR5, 0x18 ;  /* 0x0000000506108291 */ /* 0x001fe2000f8ec03f */
[----:B------:R-:W-:Y:S01]  /*0580*/  VOTEU.ALL UP0, P0 ;  /* 0x00000000003f7886 */ /* 0x000fe20000000000 */
[----:B------:R-:W-:Y:S01]  /*0590*/  PLOP3.LUT P0, PT, PT, PT, UP2, 0x80, 0x0 ;  /* 0x000000000000781c */ /* 0x000fe20003f0f028 */
[----:B------:R-:W-:Y:S01]  /*05a0*/  UMOV UR5, URZ ;  /* 0x0000003f00057c82 */ /* 0x000fe20008000000 */
[----:B------:R-:W-:Y:S01]  /*05b0*/  @UP2 UMOV UR6, URZ ;  /* 0x0000003f00062c82 */ /* 0x000fe20008000000 */
[----:B------:R-:W-:Y:S02]  /*05c0*/  @!UP2 UIMAD.WIDE.U32 UR8, UR11, UR7, UR4 ;  /* 0x000000070b08a2a5 */ /* 0x000fe4000f8e0004 */
[----:B------:R-:W-:-:S04]  /*05d0*/  @UP2 UIADD3 UR6, UR15, UR6, URZ ;  /* 0x000000060f062290 */ /* 0x000fc8000fffe03f */
[----:B------:R-:W-:Y:S01]  /*05e0*/  IMAD.U32 R5, RZ, RZ, UR9 ;  /* 0x00000009ff057e24 */ /* 0x000fe2000f8e00ff */
[----:B------:R-:W0:Y:S02]  /*05f0*/  FENCE.VIEW.ASYNC.S ;  /* 0x00000000000073c6 */ /* 0x000e240000000000 */
[----:B0-----:R0:W2:Y:S01]  /*0600*/  @!UP0 SYNCS.EXCH.64 URZ, [UR16+0x40], UR12 ;  /* 0x0000400c103f85b2 */ /* 0x0010a20008000100 */
[----:B------:R-:W-:Y:S02]  /*0610*/  @P2 IMAD.U32 R6, RZ, RZ, UR6 ;  /* 0x00000006ff062e24 */ /* 0x000fe4000f8e00ff */
[----:B------:R-:W-:Y:S02]  /*0620*/  @P0 IMAD.MOV.U32 R7, RZ, RZ, R2 ;  /* 0x000000ffff070224 */ /* 0x000fe400078e0002 */
[----:B------:R-:W-:Y:S02]  /*0630*/  IMAD.U32 R2, RZ, RZ, UR8 ;  /* 0x00000008ff027e24 */ /* 0x000fe4000f8e00ff */
[----:B------:R-:W-:-:S02]  /*0640*/  @!P4 IMAD.MOV.U32 R6, RZ, RZ, R5 ;  /* 0x000000ffff06c224 */ /* 0x000fc400078e0005 */
[----:B------:R-:W-:Y:S02]  /*0650*/  @!P3 IMAD.MOV.U32 R7, RZ, RZ, R2 ;  /* 0x000000ffff07b224 */ /* 0x000fe400078e0002 */
[----:B------:R-:W-:Y:S01]  /*0660*/  IMAD.U32 R3, RZ, RZ, UR9 ;  /* 0x00000009ff037e24 */ /* 0x000fe2000f8e00ff */
[----:B------:R0:W-:Y:S01]  /*0670*/  STL [R1+0x200], R6 ;  /* 0x0002000601007387 */ /* 0x0001e20000100800 */
[----:B------:R-:W-:-:S03]  /*0680*/  IMAD.U32 R4, RZ, RZ, UR8 ;  /* 0x00000008ff047e24 */ /* 0x000fc6000f8e00ff */
[----:B------:R0:W-:Y:S01]  /*0690*/  STL [R1+0x204], R7 ;  /* 0x0002040701007387 */ /* 0x0001e20000100800 */
[----:B------:R0:W2:Y:S01]  /*06a0*/  @!UP1 SYNCS.EXCH.64 URZ, [UR16+0x48], UR12 ;  /* 0x0000480c103f95b2 */ /* 0x0000a20008000100 */
[----:B------:R-:W-:Y:S01]  /*06b0*/  NOP ;  /* 0x0000000000007918 */ /* 0x000fe20000000000 */
[----:B--234-:R-:W-:Y:S06]  /*06c0*/  BAR.SYNC.DEFER_BLOCKING 0x0 ;  /* 0x0000000000007b1d */ /* 0x01cfec0000010000 */
[----:B------:R-:W-:Y:S05]  /*06d0*/  @!P1 BRA `(.L_x_3) ;  /* 0x0000025000e49947 */ /* 0x000fea0003800000 */
[----:B------:R-:W-:-:S06]  /*06e0*/  UISETP.GT.U32.AND UP0, UPT, UR18, 0x1, UPT ;  /* 0x000000011200788c */ /* 0x000fcc000bf04070 */
[----:B------:R-:W-:-:S13]  /*06f0*/  PLOP3.LUT P0, PT, PT, PT, UP0, 0x80, 0x0 ;  /* 0x000000000000781c */ /* 0x000fda0003f0f008 */
[----:B0-----:R-:W-:Y:S05]  /*0700*/  @P0 EXIT ;  /* 0x000000000000094d */ /* 0x001fea0003800000 */
[----:B------:R-:W-:Y:S01]  /*0710*/  ULDC.64 UR8, c[0x0][0x650] ;  /* 0x0001940000087ab9 */ /* 0x000fe20000000a00 */
[----:B------:R-:W-:Y:S01]  /*0720*/  UMOV UR45, 0xffffffff ;  /* 0xffffffff002d7882 */ /* 0x000fe20000000000 */
[----:B------:R-:W-:Y:S01]  /*0730*/  ISETP.GE.U32.AND P0, PT, R7, UR8, PT ;  /* 0x0000000807007c0c */ /* 0x000fe2000bf06070 */
[----:B------:R-:W-:Y:S01]  /*0740*/  UMOV UR41, 0xffffffff ;  /* 0xffffffff00297882 */ /* 0x000fe20000000000 */
[----:B------:R-:W-:Y:S01]  /*0750*/  UMOV UR44, 0xffffffff ;  /* 0xffffffff002c7882 */ /* 0x000fe20000000000 */
[----:B------:R-:W-:Y:S02]  /*0760*/  PRMT R0, RZ, 0x7610, R0 ;  /* 0x00007610ff007816 */ /* 0x000fe40000000000 */
[----:B------:R-:W-:-:S13]  /*0770*/  ISETP.GE.U32.AND.EX P0, PT, R6, UR9, PT, P0 ;  /* 0x0000000906007c0c */ /* 0x000fda000bf06100 */
[----:B------:R-:W-:Y:S05]  /*0780*/  @P0 BRA `(.L_x_4) ;  /* 0x0000000400800947 */ /* 0x000fea0003800000 */
[----:B------:R-:W-:Y:S01]  /*0790*/  I2FP.F32.U32 R0, UR4 ;  /* 0x0000000400007c45 */ /* 0x000fe20008201000 */
[----:B------:R-:W-:Y:S01]  /*07a0*/  ULDC.64 UR16, c[0x0][0x628] ;  /* 0x00018a0000107ab9 */ /* 0x000fe20000000a00 */
[----:B------:R-:W-:Y:S01]  /*07b0*/  ULDC UR6, c[0x0][0x150] ;  /* 0x0000540000067ab9 */ /* 0x000fe20000000800 */
[----:B------:R-:W-:Y:S01]  /*07c0*/  ISETP.NE.U32.AND P0, PT, RZ, UR16, PT ;  /* 0x00000010ff007c0c */ /* 0x000fe2000bf05070 */
[----:B------:R-:W-:Y:S01]  /*07d0*/  ULDC UR15, c[0x0][0x630] ;  /* 0x00018c00000f7ab9 */ /* 0x000fe20000000800 */
[----:B------:R-:W-:Y:S01]  /*07e0*/  FMUL R0, R0, UR6 ;  /* 0x0000000600007c20 */ /* 0x000fe20008400000 */
[----:B------:R-:W-:Y:S01]  /*07f0*/  R2UR UR18, R7 ;  /* 0x00000000071272ca */ /* 0x000fe200000e0000 */
[----:B------:R-:W-:Y:S01]  /*0800*/  ULDC UR20, c[0x0][0x154] ;  /* 0x0000550000147ab9 */ /* 0x000fe20000000800 */
[----:B------:R-:W-:Y:S01]  /*0810*/  ISETP.NE.AND.EX P0, PT, RZ, UR17, PT, P0 ;  /* 0x00000011ff007c0c */ /* 0x000fe2000bf05300 */
[----:B------:R0:W1:Y:S01]  /*0820*/  F2I.U32.TRUNC.NTZ R2, R0 ;  /* 0x0000000000027305 */ /* 0x000062000020f000 */
[----:B------:R-:W-:-:S02]  /*0830*/  R2UR UR19, R6 ;  /* 0x00000000061372ca */ /* 0x000fc400000e0000 */
[----:B------:R-:W-:Y:S02]  /*0840*/  R2UR UR8, R7 ;  /* 0x00000000070872ca */ /* 0x000fe400000e0000 */
[----:B------:R-:W-:-:S07]  /*0850*/  R2UR UR9, R6 ;  /* 0x00000000060972ca */ /* 0x000fce00000e0000 */
[----:B0-----:R-:W-:Y:S08]  /*0860*/  @!P0 BRA `(.L_x_5) ;  /* 0x0000000000308947 */ /* 0x001ff00003800000 */
[----:B------:R-:W-:Y:S01]  /*0870*/  R2UR UR8, R7 ;  /* 0x00000000070872ca */ /* 0x000fe200000e0000 */
[----:B------:R-:W-:Y:S01]  /*0880*/  ULDC UR6, c[0x0][0x634] ;  /* 0x00018d0000067ab9 */ /* 0x000fe20000000800 */
[----:B------:R-:W-:-:S11]  /*0890*/  R2UR UR14, R6 ;  /* 0x00000000060e72ca */ /* 0x000fd600000e0000 */
[----:B------:R-:W-:-:S04]  /*08a0*/  UIADD3 UR6, UP0, UR8, UR6, URZ ;  /* 0x0000000608067290 */ /* 0x000fc8000ff1e03f */
[----:B------:R-:W-:-:S04]  /*08b0*/  UIADD3.X UR14, URZ, UR14, URZ, UP0, !UPT ;  /* 0x0000000e3f0e7290 */ /* 0x000fc800087fe43f */
[----:B------:R-:W-:-:S04]  /*08c0*/  UIMAD.WIDE.U32 UR8, UR14, UR16, URZ ;  /* 0x000000100e0872a5 */ /* 0x000fc8000f8e003f */
[----:B------:R-:W-:Y:S02]  /*08d0*/  UIMAD.WIDE.U32 UR10, UP0, UR6, UR17, UR8 ;  /* 0x00000011060a72a5 */ /* 0x000fe4000f800008 */
[----:B------:R-:W-:Y:S02]  /*08e0*/  UIMAD.WIDE.U32 UR8, UR6, UR16, URZ ;  /* 0x00000010060872a5 */ /* 0x000fe4000f8e003f */
[----:B------:R-:W-:Y:S02]  /*08f0*/  UIADD3.X UR13, URZ, URZ, URZ, UP0, !UPT ;  /* 0x0000003f3f0d7290 */ /* 0x000fe400087fe43f */
[----:B------:R-:W-:Y:S01]  /*0900*/  UIADD3 URZ, UP0, UR9, UR10, URZ ;  /* 0x0000000a093f7290 */ /* 0x000fe2000ff1e03f */
[----:B------:R-:W-:-:S03]  /*0910*/  UMOV UR12, UR11 ;  /* 0x0000000b000c7c82 */ /* 0x000fc60008000000 */
[----:B------:R-:W-:-:S12]  /*0920*/  UIMAD.WIDE.U32.X UR8, UR14, UR17, UR12, UP0 ;  /* 0x000000110e0872a5 */ /* 0x000fd800080e040c */
.L_x_5:
[----:B------:R-:W-:Y:S01]  /*0930*/  USHF.R.U64 UR44, UR8, UR15, UR9 ;  /* 0x0000000f082c7299 */ /* 0x000fe20008001209 */
[----:B------:R-:W-:Y:S01]  /*0940*/  I2FP.F32.U32 R0, UR7 ;  /* 0x0000000700007c45 */ /* 0x000fe20008201000 */
[----:B------:R-:W-:Y:S01]  /*0950*/  USHF.R.U32.HI UR5, URZ, UR15, UR9 ;  /* 0x0000000f3f057299 */ /* 0x000fe20008011609 */
[----:B-1----:R-:W-:Y:S01]  /*0960*/  R2UR UR12, R2 ;  /* 0x00000000020c72ca */ /* 0x002fe200000e0000 */
[----:B------:R-:W-:Y:S02]  /*0970*/  UIADD3 UR6, UP0, URZ, -UR44, URZ ;  /* 0x8000002c3f067290 */ /* 0x000fe4000ff1e03f */
[----:B------:R-:W-:Y:S01]  /*0980*/  FMUL R0, R0, UR20 ;  /* 0x0000001400007c20 */ /* 0x000fe20008400000 */
[----:B------:R-:W-:Y:S01]  /*0990*/  ULDC.64 UR8, c[0x0][0x620] ;  /* 0x0001880000087ab9 */ /* 0x000fe20000000a00 */
[----:B------:R-:W-:Y:S01]  /*09a0*/  UIADD3.X UR5, URZ, ~UR5, URZ, UP0, !UPT ;  /* 0x800000053f057290 */ /* 0x000fe200087fe43f */
[----:B------:R-:W-:Y:S01]  /*09b0*/  UMOV UR10, UR18 ;  /* 0x00000012000a7c82 */ /* 0x000fe20008000000 */
[----:B------:R-:W-:-:S02]  /*09c0*/  UMOV UR11, UR19 ;  /* 0x00000013000b7c82 */ /* 0x000fc40008000000 */
[----:B------:R-:W-:Y:S01]  /*09d0*/  UIMAD UR5, UR5, UR8, URZ ;  /* 0x00000008050572a4 */ /* 0x000fe2000f8e023f */
[----:B------:R-:W0:Y:S01]  /*09e0*/  F2I.U32.TRUNC.NTZ R0, R0 ;  /* 0x0000000000007305 */ /* 0x000e22000020f000 */
[----:B------:R-:W-:Y:S02]  /*09f0*/  UIMAD.WIDE.U32 UR10, UR6, UR8, UR10 ;  /* 0x00000008060a72a5 */ /* 0x000fe4000f8e000a */
[----:B------:R-:W-:Y:S01]  /*0a00*/  UIMAD UR6, UR6, UR9, UR5 ;  /* 0x00000009060672a4 */ /* 0x000fe2000f8e0205 */
[----:B------:R-:W-:Y:S01]  /*0a10*/  ULDC UR21, c[0x0][0x658] ;  /* 0x0001960000157ab9 */ /* 0x000fe20000000800 */
[----:B------:R-:W-:Y:S02]  /*0a20*/  UMOV UR19, 0xffffffff ;  /* 0xffffffff00137882 */ /* 0x000fe40000000000 */
[----:B------:R-:W-:Y:S01]  /*0a30*/  UIADD3 UR6, UR11, UR6, URZ ;  /* 0x000000060b067290 */ /* 0x000fe2000fffe03f */
[----:B------:R-:W-:Y:S01]  /*0a40*/  ULDC UR15, c[0x0][0x618] ;  /* 0x00018600000f7ab9 */ /* 0x000fe20000000800 */
[----:B------:R-:W-:Y:S01]  /*0a50*/  ULDC.64 UR8, c[0x0][0x640] ;  /* 0x0001900000087ab9 */ /* 0x000fe20000000a00 */
[----:B------:R-:W-:Y:S01]  /*0a60*/  USHF.L.U32 UR11, UR19, UR21, URZ ;  /* 0x00000015130b7299 */ /* 0x000fe2000800063f */
[----:B------:R-:W-:Y:S01]  /*0a70*/  ISETP.NE.U32.AND P0, PT, RZ, UR8, PT ;  /* 0x00000008ff007c0c */ /* 0x000fe2000bf05070 */
[----:B------:R-:W-:-:S02]  /*0a80*/  USHF.R.U64 UR19, UR10, UR15, UR6 ;  /* 0x0000000f0a137299 */ /* 0x000fc40008001206 */
[----:B------:R-:W-:Y:S01]  /*0a90*/  USHF.R.U32.HI UR10, URZ, UR15, UR6 ;  /* 0x0000000f3f0a7299 */ /* 0x000fe20008011606 */
[----:B0-----:R-:W-:Y:S01]  /*0aa0*/  R2UR UR14, R0 ;  /* 0x00000000000e72ca */ /* 0x001fe200000e0000 */
[----:B------:R-:W-:Y:S01]  /*0ab0*/  ULDC UR17, c[0x0][0x608] ;  /* 0x0001820000117ab9 */ /* 0x000fe20000000800 */
[----:B------:R-:W-:Y:S01]  /*0ac0*/  ISETP.NE.AND.EX P0, PT, RZ, UR9, PT, P0 ;  /* 0x00000009ff007c0c */ /* 0x000fe2000bf05300 */
[----:B------:R-:W-:Y:S02]  /*0ad0*/  USHF.R.U64 UR23, UR19, UR17, UR10 ;  /* 0x0000001113177299 */ /* 0x000fe4000800120a */
[----:B------:R-:W-:Y:S01]  /*0ae0*/  USHF.R.U32.HI UR10, URZ, UR17, UR10 ;  /* 0x000000113f0a7299 */ /* 0x000fe2000801160a */
[----:B------:R-:W-:Y:S01]  /*0af0*/  UMOV UR16, 0x1 ;  /* 0x0000000100107882 */ /* 0x000fe20000000000 */
[----:B------:R-:W-:Y:S02]  /*0b00*/  UIADD3 UR12, -UR12, URZ, URZ ;  /* 0x0000003f0c0c7290 */ /* 0x000fe4000fffe13f */
[----:B------:R-:W-:-:S02]  /*0b10*/  USHF.R.U64 UR24, UR23, UR21, UR10 ;  /* 0x0000001517187299 */ /* 0x000fc4000800120a */
[----:B------:R-:W-:Y:S01]  /*0b20*/  USHF.L.U32 UR6, UR16, UR21, URZ ;  /* 0x0000001510067299 */ /* 0x000fe2000800063f */
[----:B------:R-:W-:Y:S01]  /*0b30*/  ULDC UR13, c[0x0][0x144] ;  /* 0x00005100000d7ab9 */ /* 0x000fe20000000800 */
[----:B------:R-:W-:Y:S01]  /*0b40*/  ULDC UR5, c[0x0][0x600] ;  /* 0x0001800000057ab9 */ /* 0x000fe20000000800 */
[----:B------:R-:W-:Y:S02]  /*0b50*/  ULOP3.LUT UR16, URZ, UR11, URZ, 0x33, !UPT ;  /* 0x0000000b3f107292 */ /* 0x000fe4000f8e333f */
[----:B------:R-:W-:Y:S02]  /*0b60*/  USHF.R.U32.HI UR11, URZ, UR21, UR10 ;  /* 0x000000153f0b7299 */ /* 0x000fe4000801160a */
[----:B------:R-:W-:Y:S02]  /*0b70*/  UIADD3 UR18, UR5, -0x1, URZ ;  /* 0xffffffff05127890 */ /* 0x000fe4000fffe03f */
[----:B------:R-:W-:Y:S02]  /*0b80*/  UIADD3 UR20, -UR14, URZ, URZ ;  /* 0x0000003f0e147290 */ /* 0x000fe4000fffe13f */
[----:B------:R-:W-:Y:S01]  /*0b90*/  UIMAD UR4, UR13, UR12, UR4 ;  /* 0x0000000c0d0472a4 */ /* 0x000fe2000f8e0204 */
[----:B------:R-:W-:Y:S01]  /*0ba0*/  ULDC UR25, c[0x0][0x148] ;  /* 0x0000520000197ab9 */ /* 0x000fe20000000800 */
[----:B------:R-:W-:Y:S01]  /*0bb0*/  ULDC UR21, c[0x0][0x648] ;  /* 0x0001920000157ab9 */ /* 0x000fe20000000800 */
[----:B------:R-:W-:Y:S01]  /*0bc0*/  ULDC UR22, c[0x0][0x638] ;  /* 0x00018e0000167ab9 */ /* 0x000fe20000000800 */
[----:B------:R-:W-:Y:S01]  /*0bd0*/  UMOV UR10, UR24 ;  /* 0x00000018000a7c82 */ /* 0x000fe20008000000 */
[----:B------:R-:W-:Y:S07]  /*0be0*/  @!P0 BRA `(.L_x_6) ;  /* 0x0000000000308947 */ /* 0x000fee0003800000 */
[----:B------:R-:W-:Y:S02]  /*0bf0*/  ULDC UR14, c[0x0][0x64c] ;  /* 0x00019300000e7ab9 */ /* 0x000fe40000000800 */
        /* <DEDUP_REMOVED lines=8> */
[----:B------:R-:W-:-:S07]  /*0c80*/  UIMAD.WIDE.U32.X UR8, UR17, UR9, UR14, UP0 ;  /* 0x00000009110872a5 */ /* 0x000fce00080e040e */
[----:B------:R-:W-:Y:S01]  /*0c90*/  UMOV UR10, UR8 ;  /* 0x00000008000a7c82 */ /* 0x000fe20008000000 */
[----:B------:R-:W-:-:S05]  /*0ca0*/  UMOV UR11, UR9 ;  /* 0x00000009000b7c82 */ /* 0x000fca0008000000 */
.L_x_6:
[----:B------:R-:W-:Y:S01]  /*0cb0*/  UISETP.NE.AND UP0, UPT, UR42, URZ, UPT ;  /* 0x0000003f2a00728c */ /* 0x000fe2000bf05270 */
[----:B------:R-:W-:Y:S01]  /*0cc0*/  IMAD.MOV.U32 R0, RZ, RZ, 0x1 ;  /* 0x00000001ff007424 */ /* 0x000fe200078e00ff */
[----:B------:R-:W-:Y:S02]  /*0cd0*/  USHF.R.U64 UR8, UR10, UR21, UR11 ;  /* 0x000000150a087299 */ /* 0x000fe4000800120b */
[----:B------:R-:W-:Y:S02]  /*0ce0*/  ULOP3.LUT UR16, UR23, UR16, URZ, 0xc0, !UPT ;  /* 0x0000001017107292 */ /* 0x000fe4000f8ec03f */
[----:B------:R-:W-:Y:S02]  /*0cf0*/  ULOP3.LUT UR18, UR19, UR18, URZ, 0xc0, !UPT ;  /* 0x0000001213127292 */ /* 0x000fe4000f8ec03f */
[----:B------:R-:W-:-:S03]  /*0d00*/  UIMAD UR16, UR6, UR8, UR16 ;  /* 0x00000008061072a4 */ /* 0x000fc6000f8e0210 */
[----:B------:R-:W-:Y:S02]  /*0d10*/  @UP0 UIMAD UR4, UR25, UR20, UR7 ;  /* 0x00000014190402a4 */ /* 0x000fe4000f8e0207 */
[----:B------:R-:W-:-:S04]  /*0d20*/  UIADD3 UR7, -UR8, URZ, URZ ;  /* 0x0000003f08077290 */ /* 0x000fc8000fffe13f */
[----:B------:R-:W-:-:S03]  /*0d30*/  UIMAD UR6, UR7, UR22, UR24 ;  /* 0x00000016070672a4 */ /* 0x000fc6000f8e0218 */
[----:B------:R-:W-:Y:S01]  /*0d40*/  ULDC UR7, c[0x0][0x610] ;  /* 0x0001840000077ab9 */ /* 0x000fe20000000800 */
[----:B------:R-:W-:Y:S02]  /*0d50*/  UIMAD UR6, UR6, UR5, UR18 ;  /* 0x00000005060672a4 */ /* 0x000fe4000f8e0212 */
[----:B------:R-:W-:-:S04]  /*0d60*/  UIMAD UR4, UR16, UR7, UR4 ;  /* 0x00000007100472a4 */ /* 0x000fc8000f8e0204 */
[----:B------:R-:W-:Y:S02]  /*0d70*/  USEL UR41, UR6, UR4, !UP0 ;  /* 0x0000000406297287 */ /* 0x000fe4000c000000 */
[----:B------:R-:W-:-:S12]  /*0d80*/  USEL UR45, UR4, UR6, !UP0 ;  /* 0x00000006042d7287 */ /* 0x000fd8000c000000 */
.L_x_4:
[----:B------:R-:W-:-:S08]  /*0d90*/  NOP ;  /* 0x0000000000007918 */ /* 0x000fd00000000000 */
[----:B------:R-:W0:Y:S02]  /*0da0*/  USETMAXREG.TRY_ALLOC.CTAPOOL UP0, 0xf0 ;  /* 0x000000f0000079c8 */ /* 0x000e240008000600 */
[----:B0-----:R-:W-:-:S13]  /*0db0*/  PLOP3.LUT P0, PT, PT, PT, UP0, 0x80, 0x0 ;  /* 0x000000000000781c */ /* 0x001fda0003f0f008 */
[----:B------:R-:W-:Y:S05]  /*0dc0*/  @!P0 BRA `(.L_x_4) ;  /* 0xfffffffc00f08947 */ /* 0x000fea000383ffff */
[----:B------:R-:W-:Y:S01]  /*0dd0*/  ULDC.64 UR4, c[0x0][0x598] ;  /* 0x0001660000047ab9 */ /* 0x000fe20000000a00 */
[----:B------:R-:W-:Y:S01]  /*0de0*/  ULDC.64 UR36, c[0x0][0x208] ;  /* 0x0000820000247ab9 */ /* 0x000fe20000000a00 */
[----:B------:R-:W-:-:S04]  /*0df0*/  ISETP.NE.U32.AND P0, PT, RZ, UR4, PT ;  /* 0x00000004ff007c0c */ /* 0x000fc8000bf05070 */
[----:B------:R-:W-:-:S13]  /*0e00*/  ISETP.NE.AND.EX P0, PT, RZ, UR5, PT, P0 ;  /* 0x00000005ff007c0c */ /* 0x000fda000bf05300 */
[----:B------:R-:W-:Y:S05]  /*0e10*/  @!P0 BRA `(.L_x_7) ;  /* 0x00000000001c8947 */ /* 0x000fea0003800000 */
[----:B------:R-:W0:Y:S02]  /*0e20*/  LDC.64 R2, c[0x0][0x598] ;  /* 0x00016600ff027b82 */ /* 0x000e240000000a00 */
[----:B0-----:R-:W2:Y:S02]  /*0e30*/  LDG.E.64 R2, desc[UR36][R2.64] ;  /* 0x0000002402027981 */ /* 0x001ea4000c1e1b00 */
[----:B--2---:R-:W-:-:S04]  /*0e40*/  ISETP.NE.U32.AND P0, PT, R2, RZ, PT ;  /* 0x000000ff0200720c */ /* 0x004fc80003f05070 */
[----:B------:R-:W-:-:S13]  /*0e50*/  ISETP.NE.AND.EX P0, PT, R3, RZ, PT, P0 ;  /* 0x000000ff0300720c */ /* 0x000fda0003f05300 */
[----:B------:R-:W-:Y:S05]  /*0e60*/  @!P0 BRA `(.L_x_7) ;  /* 0x0000000000088947 */ /* 0x000fea0003800000 */
[----:B------:R0:W5:Y:S01]  /*0e70*/  LD.E R2, desc[UR36][R2.64] ;  /* 0x0000002402027980 */ /* 0x000162000c101900 */
[----:B------:R-:W-:Y:S05]  /*0e80*/  BRA `(.L_x_8) ;  /* 0x0000000000247947 */ /* 0x000fea0003800000 */
.L_x_7:
[----:B------:R-:W-:Y:S02]  /*0e90*/  ULDC.64 UR4, c[0x0][0x588] ;  /* 0x0001620000047ab9 */ /* 0x000fe40000000a00 */
[----:B------:R-:W-:-:S04]  /*0ea0*/  ISETP.NE.U32.AND P0, PT, RZ, UR4, PT ;  /* 0x00000004ff007c0c */ /* 0x000fc8000bf05070 */
[----:B------:R-:W-:-:S13]  /*0eb0*/  ISETP.NE.AND.EX P0, PT, RZ, UR5, PT, P0 ;  /* 0x00000005ff007c0c */ /* 0x000fda000bf05300 */
[----:B------:R-:W-:Y:S05]  /*0ec0*/  @!P0 BRA `(.L_x_9) ;  /* 0x00000000000c8947 */ /* 0x000fea0003800000 */
[----:B------:R-:W0:Y:S02]  /*0ed0*/  LDC.64 R2, c[0x0][0x588] ;  /* 0x00016200ff027b82 */ /* 0x000e240000000a00 */
[----:B0-----:R1:W5:Y:S01]  /*0ee0*/  LDG.E R2, desc[UR36][R2.64] ;  /* 0x0000002402027981 */ /* 0x001362000c1e1900 */
[----:B------:R-:W-:Y:S05]  /*0ef0*/  BRA `(.L_x_8) ;  /* 0x0000000000087947 */ /* 0x000fea0003800000 */
.L_x_9:
[----:B------:R-:W-:Y:S02]  /*0f00*/  ULDC UR4, c[0x0][0x580] ;  /* 0x0001600000047ab9 */ /* 0x000fe40000000800 */
[----:B------:R-:W-:-:S07]  /*0f10*/  IMAD.U32 R2, RZ, RZ, UR4 ;  /* 0x00000004ff027e24 */ /* 0x000fce000f8e00ff */
.L_x_8:
[----:B------:R-:W-:Y:S02]  /*0f20*/  ULDC.64 UR4, c[0x0][0x5a0] ;  /* 0x0001680000047ab9 */ /* 0x000fe40000000a00 */
[----:B------:R-:W-:-:S04]  /*0f30*/  ISETP.NE.U32.AND P0, PT, RZ, UR4, PT ;  /* 0x00000004ff007c0c */ /* 0x000fc8000bf05070 */
[----:B------:R-:W-:-:S13]  /*0f40*/  ISETP.NE.AND.EX P0, PT, RZ, UR5, PT, P0 ;  /* 0x00000005ff007c0c */ /* 0x000fda000bf05300 */
[----:B------:R-:W-:Y:S05]  /*0f50*/  @!P0 BRA `(.L_x_10) ;  /* 0x00000000001c8947 */ /* 0x000fea0003800000 */
[----:B------:R-:W2:Y:S02]  /*0f60*/  LDC.64 R4, c[0x0][0x5a0] ;  /* 0x00016800ff047b82 */ /* 0x000ea40000000a00 */
[----:B--2---:R-:W2:Y:S02]  /*0f70*/  LDG.E.64 R4, desc[UR36][R4.64] ;  /* 0x0000002404047981 */ /* 0x004ea4000c1e1b00 */
[----:B--2---:R-:W-:-:S04]  /*0f80*/  ISETP.NE.U32.AND P0, PT, R4, RZ, PT ;  /* 0x000000ff0400720c */ /* 0x004fc80003f05070 */
[----:B------:R-:W-:-:S13]  /*0f90*/  ISETP.NE.AND.EX P0, PT, R5, RZ, PT, P0 ;  /* 0x000000ff0500720c */ /* 0x000fda0003f05300 */
[----:B------:R-:W-:Y:S05]  /*0fa0*/  @!P0 BRA `(.L_x_10) ;  /* 0x0000000000088947 */ /* 0x000fea0003800000 */
[----:B------:R2:W5:Y:S01]  /*0fb0*/  LD.E R16, desc[UR36][R4.64] ;  /* 0x0000002404107980 */ /* 0x000562000c101900 */
[----:B------:R-:W-:Y:S05]  /*0fc0*/  BRA `(.L_x_11) ;  /* 0x0000000000247947 */ /* 0x000fea0003800000 */
.L_x_10:
[----:B------:R-:W-:Y:S02]  /*0fd0*/  ULDC.64 UR4, c[0x0][0x590] ;  /* 0x0001640000047ab9 */ /* 0x000fe40000000a00 */
[----:B------:R-:W-:-:S04]  /*0fe0*/  ISETP.NE.U32.AND P0, PT, RZ, UR4, PT ;  /* 0x00000004ff007c0c */ /* 0x000fc8000bf05070 */
[----:B------:R-:W-:-:S13]  /*0ff0*/  ISETP.NE.AND.EX P0, PT, RZ, UR5, PT, P0 ;  /* 0x00000005ff007c0c */ /* 0x000fda000bf05300 */
[----:B------:R-:W-:Y:S05]  /*1000*/  @!P0 BRA `(.L_x_12) ;  /* 0x00000000000c8947 */ /* 0x000fea0003800000 */
[----:B------:R-:W2:Y:S02]  /*1010*/  LDC.64 R16, c[0x0][0x590] ;  /* 0x00016400ff107b82 */ /* 0x000ea40000000a00 */
[----:B--2---:R3:W5:Y:S01]  /*1020*/  LDG.E R16, desc[UR36][R16.64] ;  /* 0x0000002410107981 */ /* 0x004762000c1e1900 */
[----:B------:R-:W-:Y:S05]  /*1030*/  BRA `(.L_x_11) ;  /* 0x0000000000087947 */ /* 0x000fea0003800000 */
.L_x_12:
[----:B------:R-:W-:Y:S02]  /*1040*/  ULDC UR4, c[0x0][0x584] ;  /* 0x0001610000047ab9 */ /* 0x000fe40000000800 */
[----:B------:R-:W-:-:S07]  /*1050*/  IMAD.U32 R16, RZ, RZ, UR4 ;  /* 0x00000004ff107e24 */ /* 0x000fce000f8e00ff */
.L_x_11:
[----:B------:R-:W-:-:S13]  /*1060*/  LOP3.LUT P0, RZ, R0, 0xff, RZ, 0xc0, !PT ;  /* 0x000000ff00ff7812 */ /* 0x000fda000780c0ff */
[----:B------:R-:W-:Y:S05]  /*1070*/  @!P0 EXIT ;  /* 0x000000000000894d */ /* 0x000fea0003800000 */
[----:B------:R-:W-:Y:S01]  /*1080*/  ULDC UR4, c[0x0][0x28c] ;  /* 0x0000a30000047ab9 */ /* 0x000fe20000000800 */
[----:B------:R-:W-:Y:S01]  /*1090*/  UMOV UR38, URZ ;  /* 0x0000003f00267c82 */ /* 0x000fe20008000000 */
[----:B------:R-:W-:Y:S01]  /*10a0*/  UIADD3 UR4, UR4, 0x7f, URZ ;  /* 0x0000007f04047890 */ /* 0x000fe2000fffe03f */
[----:B------:R-:W-:-:S03]  /*10b0*/  UMOV UR39, URZ ;  /* 0x0000003f00277c82 */ /* 0x000fc60008000000 */
[----:B------:R-:W-:-:S04]  /*10c0*/  USHF.R.S32.HI UR5, URZ, 0x1f, UR4 ;  /* 0x0000001f3f057899 */ /* 0x000fc80008011404 */
[----:B------:R-:W-:-:S04]  /*10d0*/  ULEA.HI UR5, UR5, UR4, URZ, 0x7 ;  /* 0x0000000405057291 */ /* 0x000fc8000f8f383f */
[----:B------:R-:W-:-:S12]  /*10e0*/  USHF.R.S32.HI UR40, URZ, 0x7, UR5 ;  /* 0x000000073f287899 */ /* 0x000fd80008011405 */
.L_x_557:
[----:B01----:R-:W0:Y:S01]  /*10f0*/  S2R R3, SR_CgaCtaId ;  /* 0x0000000000037919 */ /* 0x003e220000008800 */
[----:B------:R-:W-:-:S04]  /*1100*/  MOV R0, 0x400 ;  /* 0x0000040000007802 */ /* 0x000fc80000000f00 */
[----:B0-----:R-:W-:-:S05]  /*1110*/  LEA R0, R3, R0, 0x18 ;  /* 0x0000000003007211 */ /* 0x001fca00078ec0ff */
[----:B------:R-:W-:-:S05]  /*1120*/  VIADD R0, R0, 0x800 ;  /* 0x0000080000007836 */ /* 0x000fca0000000000 */
[----:B------:R-:W-:-:S13]  /*1130*/  LOP3.LUT P0, RZ, R0, 0x3ff, RZ, 0xc0, !PT ;  /* 0x000003ff00ff7812 */ /* 0x000fda000780c0ff */
[----:B---34-:R-:W-:Y:S05]  /*1140*/  @!P0 BRA `(.L_x_13) ;  /* 0x0000000000408947 */ /* 0x018fea0003800000 */
[----:B------:R-:W-:Y:S01]  /*1150*/  MOV R0, 0x0 ;  /* 0x0000000000007802 */ /* 0x000fe20000000f00 */
[----:B------:R-:W-:Y:S01]  /*1160*/  ULDC.64 UR4, c[0x4][0x70] ;  /* 0x01001c0000047ab9 */ /* 0x000fe20000000a00 */
[----:B------:R-:W-:Y:S01]  /*1170*/  ULDC.64 UR6, c[0x4][0x8] ;  /* 0x0100020000067ab9 */ /* 0x000fe20000000a00 */
[----:B--2---:R-:W-:Y:S01]  /*1180*/  IMAD.U32 R4, RZ, RZ, UR4 ;  /* 0x00000004ff047e24 */ /* 0x004fe2000f8e00ff */
[----:B------:R0:W1:Y:S01]  /*1190*/  LDC.64 R14, c[0x4][R0] ;  /* 0x01000000000e7b82 */ /* 0x0000620000000a00 */
[----:B------:R-:W-:Y:S01]  /*11a0*/  IMAD.U32 R5, RZ, RZ, UR5 ;  /* 0x00000005ff057e24 */ /* 0x000fe2000f8e00ff */
[----:B------:R-:W-:Y:S01]  /*11b0*/  ULDC.64 UR4, c[0x4][0x78] ;  /* 0x01001e0000047ab9 */ /* 0x000fe20000000a00 */
[----:B------:R-:W-:Y:S02]  /*11c0*/  IMAD.U32 R10, RZ, RZ, UR6 ;  /* 0x00000006ff0a7e24 */ /* 0x000fe4000f8e00ff */
[----:B------:R-:W-:Y:S02]  /*11d0*/  IMAD.U32 R6, RZ, RZ, UR4 ;  /* 0x00000004ff067e24 */ /* 0x000fe4000f8e00ff */
[----:B------:R-:W-:-:S02]  /*11e0*/  IMAD.U32 R7, RZ, RZ, UR5 ;  /* 0x00000005ff077e24 */ /* 0x000fc4000f8e00ff */
[----:B------:R-:W-:Y:S02]  /*11f0*/  IMAD.U32 R11, RZ, RZ, UR7 ;  /* 0x00000007ff0b7e24 */ /* 0x000fe4000f8e00ff */
[----:B------:R-:W-:Y:S02]  /*1200*/  IMAD.MOV.U32 R8, RZ, RZ, 0x70 ;  /* 0x00000070ff087424 */ /* 0x000fe400078e00ff */
[----:B------:R-:W-:Y:S02]  /*1210*/  IMAD.MOV.U32 R12, RZ, RZ, 0x1 ;  /* 0x00000001ff0c7424 */ /* 0x000fe400078e00ff */
[----:B0-----:R-:W-:-:S07]  /*1220*/  IMAD.MOV.U32 R13, RZ, RZ, RZ ;  /* 0x000000ffff0d7224 */ /* 0x001fce00078e00ff */
[----:B------:R-:W-:-:S07]  /*1230*/  LEPC R20, `(.L_x_13) ;  /* 0x000000001014794e */ /* 0x000fce0000000000 */
[----:B-1-3-5:R-:W-:Y:S05]  /*1240*/  CALL.ABS.NOINC R14 ;  /* 0x000000000e007343 */ /* 0x02afea0003c00000 */
.L_x_13:
[----:B------:R-:W0:Y:S01]  /*1250*/  S2R R3, SR_CgaCtaId ;  /* 0x0000000000037919 */ /* 0x000e220000008800 */
[----:B------:R-:W-:-:S04]  /*1260*/  MOV R0, 0x400 ;  /* 0x0000040000007802 */ /* 0x000fc80000000f00 */
[----:B0-----:R-:W-:-:S05]  /*1270*/  LEA R0, R3, R0, 0x18 ;  /* 0x0000000003007211 */ /* 0x001fca00078ec0ff */
[----:B------:R-:W-:-:S05]  /*1280*/  VIADD R18, R0, 0x18800 ;  /* 0x0001880000127836 */ /* 0x000fca0000000000 */
[----:B------:R-:W-:-:S13]  /*1290*/  LOP3.LUT P0, RZ, R18, 0x3ff, RZ, 0xc0, !PT ;  /* 0x000003ff12ff7812 */ /* 0x000fda000780c0ff */
[----:B------:R-:W-:Y:S05]  /*12a0*/  @!P0 BRA `(.L_x_14) ;  /* 0x00000000007c8947 */ /* 0x000fea0003800000 */
[----:B---3--:R-:W-:Y:S01]  /*12b0*/  MOV R17, 0x0 ;  /* 0x0000000000117802 */ /* 0x008fe20000000f00 */
        /* <DEDUP_REMOVED lines=14> */
[----:B-1---5:R-:W-:Y:S05]  /*13a0*/  CALL.ABS.NOINC R14 ;  /* 0x000000000e007343 */ /* 0x022fea0003c00000 */
.L_x_15:
[----:B------:R0:W1:Y:S01]  /*13b0*/  LDC.64 R14, c[0x4][R17] ;  /* 0x01000000110e7b82 */ /* 0x0000620000000a00 */
[----:B------:R-:W-:Y:S01]  /*13c0*/  ULDC.64 UR4, c[0x4][0x70] ;  /* 0x01001c0000047ab9 */ /* 0x000fe20000000a00 */
[----:B------:R-:W-:Y:S01]  /*13d0*/  ULDC.64 UR6, c[0x4][0x10] ;  /* 0x0100040000067ab9 */ /* 0x000fe20000000a00 */
[----:B------:R-:W-:Y:S02]  /*13e0*/  IMAD.U32 R4, RZ, RZ, UR4 ;  /* 0x00000004ff047e24 */ /* 0x000fe4000f8e00ff */
        /* <DEDUP_REMOVED lines=10> */
[----:B-1----:R-:W-:Y:S05]  /*1490*/  CALL.ABS.NOINC R14 ;  /* 0x000000000e007343 */ /* 0x002fea0003c00000 */
.L_x_14:
[----:B---3--:R-:W0:Y:S01]  /*14a0*/  S2R R17, SR_TID.X ;  /* 0x0000000000117919 */ /* 0x008e220000002100 */
[----:B------:R-:W-:-:S06]  /*14b0*/  ULOP3.LUT UR4, UR43, 0x1, URZ, 0xfc, !UPT ;  /* 0x000000012b047892 */ /* 0x000fcc000f8efc3f */
[----:B------:R-:W-:Y:S01]  /*14c0*/  IMAD.U32 R0, RZ, RZ, UR4 ;  /* 0x00000004ff007e24 */ /* 0x000fe2000f8e00ff */
[----:B------:R-:W-:-:S04]  /*14d0*/  UMOV UR4, 0xffffffff ;  /* 0xffffffff00047882 */ /* 0x000fc80000000000 */
[----:B------:R-:W-:Y:S02]  /*14e0*/  ISETP.NE.AND P0, PT, R0, 0x3, PT ;  /* 0x000000030000780c */ /* 0x000fe40003f05270 */
[----:B0-----:R-:W-:-:S04]  /*14f0*/  LOP3.LUT R13, R17, 0x80, RZ, 0xc0, !PT ;  /* 0x00000080110d7812 */ /* 0x001fc800078ec0ff */
[----:B------:R-:W-:Y:S01]  /*1500*/  SHF.R.U32.HI R13, RZ, 0x7, R13 ;  /* 0x00000007ff0d7819 */ /* 0x000fe2000001160d */
[----:B------:R-:W-:Y:S06]  /*1510*/  BRA.DIV UR4, `(.L_x_16) ;  /* 0x00000262043c7947 */ /* 0x000fec000b800000 */
.L_x_584:
[----:B------:R-:W-:Y:S05]  /*1520*/  @!P0 BRA `(.L_x_17) ;  /* 0x0000000000048947 */ /* 0x000fea0003800000 */
[----:B------:R-:W-:Y:S01]  /*1530*/  BPT.TRAP 0x1 ;  /* 0x000000040000795c */ /* 0x000fe20000300000 */
.L_x_17:
[----:B------:R-:W0:Y:S01]  /*1540*/  S2UR UR5, SR_CgaCtaId ;  /* 0x00000000000579c3 */ /* 0x000e220000008800 */
[----:B------:R-:W-:Y:S01]  /*1550*/  UMOV UR4, 0x400 ;  /* 0x0000040000047882 */ /* 0x000fe20000000000 */
[----:B------:R-:W-:Y:S02]  /*1560*/  IMAD.U32 R0, RZ, RZ, UR38 ;  /* 0x00000026ff007e24 */ /* 0x000fe4000f8e00ff */
[----:B------:R-:W-:-:S03]  /*1570*/  IMAD.U32 R3, RZ, RZ, UR39 ;  /* 0x00000027ff037e24 */ /* 0x000fc6000f8e00ff */
[----:B------:R-:W-:Y:S01]  /*1580*/  SHF.L.U32 R0, R0, 0x1f, RZ ;  /* 0x0000001f00007819 */ /* 0x000fe200000006ff */
[----:B0-----:R-:W-:-:S06]  /*1590*/  ULEA UR4, UR5, UR4, 0x18 ;  /* 0x0000000405047291 */ /* 0x001fcc000f8ec03f */
[----:B------:R-:W-:-:S04]  /*15a0*/  IMAD.U32 R6, RZ, RZ, UR4 ;  /* 0x00000004ff067e24 */ /* 0x000fc8000f8e00ff */
[----:B------:R-:W-:-:S04]  /*15b0*/  IMAD R3, R3, 0x8, R6 ;  /* 0x0000000803037824 */ /* 0x000fc800078e0206 */
[----:B------:R0:W1:Y:S01]  /*15c0*/  SYNCS.PHASECHK.TRANS64.TRYWAIT P1, [R3+URZ], R0 ;  /* 0x00000000030075a7 */ /* 0x000062000802017f */
[----:B------:R-:W-:Y:S05]  /*15d0*/  @!P0 BRA `(.L_x_18) ;  /* 0x0000000000048947 */ /* 0x000fea0003800000 */
[----:B------:R-:W-:Y:S01]  /*15e0*/  BPT.TRAP 0x1 ;  /* 0x000000040000795c */ /* 0x000fe20000300000 */
.L_x_18:
[----:B-1----:R-:W-:Y:S05]  /*15f0*/  @P1 BRA `(.L_x_19) ;  /* 0x0000000000081947 */ /* 0x002fea0003800000 */
[----:B------:R-:W1:Y:S02]  /*1600*/  SYNCS.PHASECHK.TRANS64.TRYWAIT P1, [R3+URZ], R0 ;  /* 0x00000000030075a7 */ /* 0x000e64000802017f */
[----:B-1----:R-:W-:Y:S05]  /*1610*/  @!P1 BRA `(.L_x_20) ;  /* 0x0000026000189947 */ /* 0x002fea0003800000 */
.L_x_19:
[----:B------:R-:W-:-:S04]  /*1620*/  UIADD3 UR4, UR39, 0x1, URZ ;  /* 0x0000000127047890 */ /* 0x000fc8000fffe03f */
[----:B------:R-:W-:Y:S02]  /*1630*/  UISETP.NE.AND UP0, UPT, UR4, 0x3, UPT ;  /* 0x000000030400788c */ /* 0x000fe4000bf05270 */
[----:B------:R-:W-:Y:S02]  /*1640*/  IMAD.U32 R8, RZ, RZ, UR4 ;  /* 0x00000004ff087e24 */ /* 0x000fe4000f8e00ff */
[----:B------:R-:W-:Y:S02]  /*1650*/  USEL UR4, URZ, 0x1, UP0 ;  /* 0x000000013f047887 */ /* 0x000fe40008000000 */
[----:B------:R-:W-:Y:S02]  /*1660*/  PLOP3.LUT P1, PT, PT, PT, UP0, 0x80, 0x0 ;  /* 0x000000000000781c */ /* 0x000fe40003f2f008 */
[----:B------:R-:W-:Y:S02]  /*1670*/  ULOP3.LUT UR4, UR38, UR4, URZ, 0x3c, !UPT ;  /* 0x0000000426047292 */ /* 0x000fe4000f8e3c3f */
[----:B------:R-:W-:-:S04]  /*1680*/  SEL R8, R8, RZ, P1 ;  /* 0x000000ff08087207 */ /* 0x000fc80000800000 */
[----:B------:R-:W-:Y:S01]  /*1690*/  IMAD.U32 R9, RZ, RZ, UR4 ;  /* 0x00000004ff097e24 */ /* 0x000fe2000f8e00ff */
[----:B------:R-:W-:Y:S06]  /*16a0*/  @!P0 BRA `(.L_x_21) ;  /* 0x0000000000048947 */ /* 0x000fec0003800000 */
[----:B------:R-:W-:Y:S01]  /*16b0*/  BPT.TRAP 0x1 ;  /* 0x000000040000795c */ /* 0x000fe20000300000 */
.L_x_21:
[----:B------:R-:W2:Y:S01]  /*16c0*/  S2R R7, SR_TID.X ;  /* 0x0000000000077919 */ /* 0x000ea20000002100 */
[----:B------:R-:W-:Y:S01]  /*16d0*/  USHF.L.U32 UR4, UR39, 0xf, URZ ;  /* 0x0000000f27047899 */ /* 0x000fe2000800063f */
[----:B------:R-:W-:Y:S02]  /*16e0*/  IMAD.MOV.U32 R20, RZ, RZ, 0x90 ;  /* 0x00000090ff147424 */ /* 0x000fe400078e00ff */
[----:B------:R-:W-:Y:S02]  /*16f0*/  IMAD.U32 R22, RZ, RZ, UR40 ;  /* 0x00000028ff167e24 */ /* 0x000fe4000f8e00ff */
[C---:B--2---:R-:W-:Y:S01]  /*1700*/  IMAD.SHL.U32 R5, R7.reuse, 0x200, RZ ;  /* 0x0000020007057824 */ /* 0x044fe200078e00ff */
[C---:B01----:R-:W-:Y:S02]  /*1710*/  LOP3.LUT R0, R7.reuse, 0x2, RZ, 0xc0, !PT ;  /* 0x0000000207007812 */ /* 0x043fe400078ec0ff */
[----:B------:R-:W-:Y:S02]  /*1720*/  LOP3.LUT R4, R7, 0xe0, RZ, 0xc0, !PT ;  /* 0x000000e007047812 */ /* 0x000fe400078ec0ff */
[----:B------:R-:W-:Y:S01]  /*1730*/  LOP3.LUT R5, R5, 0x200, RZ, 0xc0, !PT ;  /* 0x0000020005057812 */ /* 0x000fe200078ec0ff */
[----:B------:R-:W-:Y:S01]  /*1740*/  IMAD.SHL.U32 R0, R0, 0x200, RZ ;  /* 0x0000020000007824 */ /* 0x000fe200078e00ff */
[----:B------:R-:W-:-:S02]  /*1750*/  SHF.R.U32.HI R3, RZ, 0x2, R7 ;  /* 0x00000002ff037819 */ /* 0x000fc40000011607 */
[----:B------:R-:W-:Y:S01]  /*1760*/  LEA.HI R4, R4, R5, RZ, 0x1f ;  /* 0x0000000504047211 */ /* 0x000fe200078ff8ff */
[----:B------:R-:W-:Y:S01]  /*1770*/  IMAD.SHL.U32 R5, R7, 0x40, RZ ;  /* 0x0000004007057824 */ /* 0x000fe200078e00ff */
[----:B------:R-:W-:Y:S02]  /*1780*/  LOP3.LUT R3, R3, 0x7, RZ, 0xc0, !PT ;  /* 0x0000000703037812 */ /* 0x000fe400078ec0ff */
[----:B------:R-:W-:Y:S01]  /*1790*/  R2P PR, R7, 0x60 ;  /* 0x0000006007007804 */ /* 0x000fe20000000000 */
[----:B------:R-:W-:Y:S01]  /*17a0*/  IMAD.MOV.U32 R7, RZ, RZ, 0x120 ;  /* 0x00000120ff077424 */ /* 0x000fe200078e00ff */
[----:B------:R-:W-:Y:S02]  /*17b0*/  LOP3.LUT R3, R0, 0xfffffe00, R3, 0xe2, !PT ;  /* 0xfffffe0000037812 */ /* 0x000fe400078ee203 */
[----:B------:R-:W-:Y:S02]  /*17c0*/  LOP3.LUT R4, R4, 0x40, R5, 0x78, !PT ;  /* 0x0000004004047812 */ /* 0x000fe400078e7805 */
[----:B------:R-:W-:-:S02]  /*17d0*/  SEL R20, R20, 0x70, !P5 ;  /* 0x0000007014147807 */ /* 0x000fc40006800000 */
[----:B------:R-:W-:Y:S01]  /*17e0*/  LOP3.LUT R19, R3, R4, RZ, 0xfc, !PT ;  /* 0x0000000403137212 */ /* 0x000fe200078efcff */
[----:B------:R-:W-:Y:S01]  /*17f0*/  IMAD R3, R8, 0x8, R6 ;  /* 0x0000000808037824 */ /* 0x000fe200078e0206 */
[----:B------:R-:W-:Y:S02]  /*1800*/  SEL R7, R7, 0xe0, !P6 ;  /* 0x000000e007077807 */ /* 0x000fe40007000000 */
[----:B------:R-:W-:Y:S02]  /*1810*/  LOP3.LUT R5, R19, UR4, RZ, 0xfc, !PT ;  /* 0x0000000413057c12 */ /* 0x000fe4000f8efcff */
[----:B------:R-:W-:Y:S02]  /*1820*/  SHF.L.U32 R0, R9, 0x1f, RZ ;  /* 0x0000001f09007819 */ /* 0x000fe400000006ff */
[----:B------:R-:W-:Y:S01]  /*1830*/  ISETP.NE.AND P2, PT, R22, 0x1, PT ;  /* 0x000000011600780c */ /* 0x000fe20003f45270 */
[----:B------:R-:W-:Y:S01]  /*1840*/  IMAD.IADD R5, R6, 0x1, R5 ;  /* 0x0000000106057824 */ /* 0x000fe200078e0205 */
[----:B------:R0:W1:Y:S11]  /*1850*/  SYNCS.PHASECHK.TRANS64.TRYWAIT P1, [R3+URZ], R0 ;  /* 0x00000000030075a7 */ /* 0x000076000802017f */
[----:B------:R-:W-:Y:S05]  /*1860*/  WARPSYNC.ALL ;  /* 0x0000000000007948 */ /* 0x000fea0003800000 */
[C---:B------:R-:W-:Y:S01]  /*1870*/  IMAD.IADD R82, R5.reuse, 0x1, R20 ;  /* 0x0000000105527824 */ /* 0x040fe200078e0214 */
[----:B------:R-:W-:Y:S01]  /*1880*/  LDS.U8 R10, [R5+0x808] ;  /* 0x00080800050a7984 */ /* 0x000fe20000000000 */
[----:B------:R-:W-:Y:S02]  /*1890*/  IMAD.IADD R61, R5, 0x1, R7 ;  /* 0x00000001053d7824 */ /* 0x000fe400078e0207 */
[----:B------:R-:W-:Y:S01]  /*18a0*/  IMAD.IADD R63, R7, 0x1, R82 ;  /* 0x00000001073f7824 */ /* 0x000fe200078e0252 */
[----:B------:R-:W-:Y:S04]  /*18b0*/  LDS.U8 R12, [R5+0x1000] ;  /* 0x00100000050c7984 */ /* 0x000fe80000000000 */
[----:B------:R-:W2:Y:S04]  /*18c0*/  LDS.U8 R15, [R82+0x808] ;  /* 0x00080800520f7984 */ /* 0x000ea80000000000 */
[----:B------:R-:W3:Y:S04]  /*18d0*/  LDS.U8 R21, [R82+0x1000] ;  /* 0x0010000052157984 */ /* 0x000ee80000000000 */
[----:B------:R-:W4:Y:S04]  /*18e0*/  LDS.U8 R17, [R61+0x808] ;  /* 0x000808003d117984 */ /* 0x000f280000000000 */
[----:B------:R-:W0:Y:S04]  /*18f0*/  LDS.U8 R23, [R61+0x1000] ;  /* 0x001000003d177984 */ /* 0x000e280000000000 */
[----:B------:R-:W-:Y:S04]  /*1900*/  LDS.U8 R14, [R5+0x1008] ;  /* 0x00100800050e7984 */ /* 0x000fe80000000000 */
[----:B------:R-:W1:Y:S04]  /*1910*/  LDS.U8 R25, [R82+0x1008] ;  /* 0x0010080052197984 */ /* 0x000e680000000000 */
[----:B------:R-:W-:Y:S04]  /*1920*/  LDS.U8 R4, [R5+0x800] ;  /* 0x0008000005047984 */ /* 0x000fe80000000000 */
[----:B------:R-:W1:Y:S04]  /*1930*/  LDS.U8 R11, [R82+0x800] ;  /* 0x00080000520b7984 */ /* 0x000e680000000000 */
[----:B------:R-:W1:Y:S04]  /*1940*/  LDS.U8 R13, [R61+0x800] ;  /* 0x000800003d0d7984 */ /* 0x000e680000000000 */
[----:B------:R-:W1:Y:S01]  /*1950*/  LDS.U8 R27, [R61+0x1008] ;  /* 0x001008003d1b7984 */ /* 0x000e620000000000 */
[----:B--2---:R-:W-:-:S03]  /*1960*/  PRMT R10, R15, 0x7604, R10 ;  /* 0x000076040f0a7816 */ /* 0x004fc6000000000a */
[----:B------:R-:W-:Y:S01]  /*1970*/  LDS.U8 R29, [R5+0x1800] ;  /* 0x00180000051d7984 */ /* 0x000fe20000000000 */
[----:B---3--:R-:W-:-:S03]  /*1980*/  PRMT R12, R21, 0x7604, R12 ;  /* 0x00007604150c7816 */ /* 0x008fc6000000000c */
[----:B------:R-:W-:Y:S01]  /*1990*/  LDS.U8 R15, [R5+0x4800] ;  /* 0x00480000050f7984 */ /* 0x000fe20000000000 */
[----:B----4-:R-:W-:-:S03]  /*19a0*/  PRMT R10, R17, 0x7054, R10 ;  /* 0x00007054110a7816 */ /* 0x010fc6000000000a */
[----:B------:R-:W-:Y:S01]  /*19b0*/  LDS.U8 R21, [R5+0x5000] ;  /* 0x0050000005157984 */ /* 0x000fe20000000000 */
[----:B0-----:R-:W-:-:S03]  /*19c0*/  PRMT R12, R23, 0x7054, R12 ;  /* 0x00007054170c7816 */ /* 0x001fc6000000000c */
[----:B------:R-:W-:Y:S04]  /*19d0*/  LDS.U8 R17, [R5+0x4808] ;  /* 0x0048080005117984 */ /* 0x000fe80000000000 */
[----:B------:R-:W-:Y:S01]  /*19e0*/  LDS.U8 R23, [R5+0x5008] ;  /* 0x0050080005177984 */ /* 0x000fe20000000000 */
[----:B-1----:R-:W-:-:S03]  /*19f0*/  PRMT R14, R25, 0x7604, R14 ;  /* 0x00007604190e7816 */ /* 0x002fc6000000000e */
[----:B------:R-:W-:Y:S04]  /*1a00*/  LDS.U8 R31, [R5+0x1808] ;  /* 0x00180800051f7984 */ /* 0x000fe80000000000 */
[----:B------:R-:W-:Y:S01]  /*1a10*/  LDS.U8 R33, [R5+0x2000] ;  /* 0x0020000005217984 */ /* 0x000fe20000000000 */
[----:B------:R-:W-:-:S03]  /*1a20*/  PRMT R4, R11, 0x7604, R4 ;  /* 0x000076040b047816 */ /* 0x000fc60000000004 */
[----:B------:R-:W-:Y:S01]  /*1a30*/  LDS.U8 R35, [R5+0x2008] ;  /* 0x0020080005237984 */ /* 0x000fe20000000000 */
[----:B------:R-:W-:-:S03]  /*1a40*/  PRMT R4, R13, 0x7054, R4 ;  /* 0x000070540d047816 */ /* 0x000fc60000000004 */
[----:B------:R-:W-:Y:S01]  /*1a50*/  LDS.U8 R37, [R5+0x5800] ;  /* 0x0058000005257984 */ /* 0x000fe20000000000 */
[----:B------:R-:W-:-:S03]  /*1a60*/  PRMT R27, R27, 0x7054, R14 ;  /* 0x000070541b1b7816 */ /* 0x000fc6000000000e */
[----:B------:R-:W-:Y:S04]  /*1a70*/  LDS.U8 R39, [R5+0x5808] ;  /* 0x0058080005277984 */ /* 0x000fe80000000000 */
[----:B------:R-:W-:Y:S04]  /*1a80*/  LDS.U8 R41, [R5+0x6000] ;  /* 0x0060000005297984 */ /* 0x000fe80000000000 */
[----:B------:R-:W-:Y:S04]  /*1a90*/  LDS.U8 R43, [R5+0x6008] ;  /* 0x00600800052b7984 */ /* 0x000fe80000000000 */
[----:B------:R-:W0:Y:S04]  /*1aa0*/  LDS.U8 R22, [R82+0x4800] ;  /* 0x0048000052167984 */ /* 0x000e280000000000 */
[----:B------:R-:W1:Y:S04]  /*1ab0*/  LDS.U8 R26, [R82+0x4808] ;  /* 0x00480800521a7984 */ /* 0x000e680000000000 */
[----:B------:R-:W2:Y:S04]  /*1ac0*/  LDS.U8 R32, [R82+0x5000] ;  /* 0x0050000052207984 */ /* 0x000ea80000000000 */
[----:B------:R-:W3:Y:S04]  /*1ad0*/  LDS.U8 R36, [R82+0x5008] ;  /* 0x0050080052247984 */ /* 0x000ee80000000000 */
[----:B------:R-:W4:Y:S04]  /*1ae0*/  LDS.U8 R42, [R82+0x1800] ;  /* 0x00180000522a7984 */ /* 0x000f280000000000 */
[----:B------:R-:W4:Y:S04]  /*1af0*/  LDS.U8 R46, [R82+0x1808] ;  /* 0x00180800522e7984 */ /* 0x000f280000000000 */
[----:B------:R-:W4:Y:S04]  /*1b00*/  LDS.U8 R52, [R82+0x2000] ;  /* 0x0020000052347984 */ /* 0x000f280000000000 */
[----:B------:R-:W4:Y:S04]  /*1b10*/  LDS.U8 R56, [R82+0x2008] ;  /* 0x0020080052387984 */ /* 0x000f280000000000 */
[----:B------:R-:W4:Y:S04]  /*1b20*/  LDS.U8 R62, [R82+0x5800] ;  /* 0x00580000523e7984 */ /* 0x000f280000000000 */
[----:B------:R-:W4:Y:S04]  /*1b30*/  LDS.U8 R66, [R82+0x5808] ;  /* 0x0058080052427984 */ /* 0x000f280000000000 */
[----:B------:R-:W4:Y:S01]  /*1b40*/  LDS.U8 R72, [R82+0x6000] ;  /* 0x0060000052487984 */ /* 0x000f220000000000 */
[----:B0-----:R-:W-:-:S03]  /*1b50*/  PRMT R15, R22, 0x7604, R15 ;  /* 0x00007604160f7816 */ /* 0x001fc6000000000f */
[----:B------:R-:W0:Y:S01]  /*1b60*/  LDS.U8 R76, [R82+0x6008] ;  /* 0x00600800524c7984 */ /* 0x000e220000000000 */
[----:B-1----:R-:W-:-:S03]  /*1b70*/  PRMT R17, R26, 0x7604, R17 ;  /* 0x000076041a117816 */ /* 0x002fc60000000011 */
[----:B------:R-:W1:Y:S01]  /*1b80*/  LDS.U8 R24, [R61+0x4800] ;  /* 0x004800003d187984 */ /* 0x000e620000000000 */
[----:B--2---:R-:W-:-:S03]  /*1b90*/  PRMT R21, R32, 0x7604, R21 ;  /* 0x0000760420157816 */ /* 0x004fc60000000015 */
[----:B------:R-:W2:Y:S01]  /*1ba0*/  LDS.U8 R28, [R61+0x4808] ;  /* 0x004808003d1c7984 */ /* 0x000ea20000000000 */
[----:B---3--:R-:W-:-:S03]  /*1bb0*/  PRMT R23, R36, 0x7604, R23 ;  /* 0x0000760424177816 */ /* 0x008fc60000000017 */
[----:B------:R-:W3:Y:S01]  /*1bc0*/  LDS.U8 R34, [R61+0x5000] ;  /* 0x005000003d227984 */ /* 0x000ee20000000000 */
[----:B----4-:R-:W-:-:S03]  /*1bd0*/  PRMT R29, R42, 0x7604, R29 ;  /* 0x000076042a1d7816 */ /* 0x010fc6000000001d */
[----:B------:R-:W4:Y:S01]  /*1be0*/  LDS.U8 R38, [R61+0x5008] ;  /* 0x005008003d267984 */ /* 0x000f220000000000 */
[----:B------:R-:W-:-:S03]  /*1bf0*/  PRMT R31, R46, 0x7604, R31 ;  /* 0x000076042e1f7816 */ /* 0x000fc6000000001f */
        /* <DEDUP_REMOVED lines=47> */
[----:B------:R-:W-:Y:S02]  /*1ef0*/  PRMT R177, R30, 0x654, R17 ;  /* 0x000006541eb17816 */ /* 0x000fe40000000011 */
[----:B------:R-:W-:Y:S02]  /*1f00*/  PRMT R178, R178, 0x654, R21 ;  /* 0x00000654b2b27816 */ /* 0x000fe40000000015 */
[----:B------:R-:W-:Y:S02]  /*1f10*/  PRMT R179, R40, 0x654, R23 ;  /* 0x0000065428b37816 */ /* 0x000fe40000000017 */
[----:B------:R-:W-:Y:S02]  /*1f20*/  PRMT R172, R172, 0x654, R29 ;  /* 0x00000654acac7816 */ /* 0x000fe4000000001d */
[----:B0-----:R-:W-:Y:S02]  /*1f30*/  PRMT R173, R50, 0x654, R31 ;  /* 0x0000065432ad7816 */ /* 0x001fe4000000001f */
[----:B-1----:R-:W-:-:S02]  /*1f40*/  PRMT R174, R174, 0x654, R33 ;  /* 0x00000654aeae7816 */ /* 0x002fc40000000021 */
[----:B--2---:R-:W-:Y:S02]  /*1f50*/  PRMT R175, R60, 0x654, R35 ;  /* 0x000006543caf7816 */ /* 0x004fe40000000023 */
[----:B---3--:R-:W-:Y:S02]  /*1f60*/  PRMT R168, R168, 0x654, R37 ;  /* 0x00000654a8a87816 */ /* 0x008fe40000000025 */
[----:B----4-:R-:W-:Y:S02]  /*1f70*/  PRMT R169, R70, 0x654, R39 ;  /* 0x0000065446a97816 */ /* 0x010fe40000000027 */
[----:B------:R-:W-:Y:S02]  /*1f80*/  PRMT R170, R170, 0x654, R41 ;  /* 0x00000654aaaa7816 */ /* 0x000fe40000000029 */
[----:B------:R-:W-:Y:S01]  /*1f90*/  PRMT R171, R80, 0x654, R43 ;  /* 0x0000065450ab7816 */ /* 0x000fe2000000002b */
[----:B------:R-:W-:Y:S01]  /*1fa0*/  LDS.U8 R12, [R5+0x3000] ;  /* 0x00300000050c7984 */ /* 0x000fe20000000000 */
[----:B------:R-:W-:Y:S01]  /*1fb0*/  R2UR UR4, R18 ;  /* 0x00000000120472ca */ /* 0x000fe200000e0000 */
[----:B------:R-:W-:-:S02]  /*1fc0*/  UMOV UR7, 0x40000040 ;  /* 0x4000004000077882 */ /* 0x000fc40000000000 */
[----:B------:R-:W0:Y:S04]  /*1fd0*/  LDS.U8 R17, [R82+0x3000] ;  /* 0x0030000052117984 */ /* 0x000e280000000000 */
[----:B------:R-:W-:Y:S04]  /*1fe0*/  LDS.U8 R14, [R5+0x3008] ;  /* 0x00300800050e7984 */ /* 0x000fe80000000000 */
[----:B------:R-:W1:Y:S02]  /*1ff0*/  LDS.U8 R23, [R82+0x3008] ;  /* 0x0030080052177984 */ /* 0x000e640000000000 */
[----:B------:R-:W-:-:S02]  /*2000*/  USHF.R.U32.HI UR4, URZ, 0x4, UR4 ;  /* 0x000000043f047899 */ /* 0x000fc40008011604 */
[----:B------:R-:W-:Y:S02]  /*2010*/  LDS.U8 R4, [R5+0x2800] ;  /* 0x0028000005047984 */ /* 0x000fe40000000000 */
[----:B------:R-:W-:Y:S02]  /*2020*/  ULOP3.LUT UR4, UR4, 0x3fff, URZ, 0xc0, !UPT ;  /* 0x00003fff04047892 */ /* 0x000fe4000f8ec03f */
[----:B------:R-:W2:Y:S02]  /*2030*/  LDS.U8 R11, [R82+0x2800] ;  /* 0x00280000520b7984 */ /* 0x000ea40000000000 */
[----:B------:R-:W-:Y:S02]  /*2040*/  ULOP3.LUT UR4, UR4, 0x10000, URZ, 0xfc, !UPT ;  /* 0x0001000004047892 */ /* 0x000fe4000f8efc3f */
[----:B------:R-:W-:Y:S02]  /*2050*/  LDS.U8 R10, [R5+0x2808] ;  /* 0x00280800050a7984 */ /* 0x000fe40000000000 */
[----:B------:R-:W-:-:S02]  /*2060*/  ULEA UR6, UR39, UR4, 0xb ;  /* 0x0000000427067291 */ /* 0x000fc4000f8e583f */
[----:B------:R-:W3:Y:S04]  /*2070*/  LDS.U8 R15, [R82+0x2808] ;  /* 0x00280800520f7984 */ /* 0x000ee80000000000 */
[----:B------:R-:W-:Y:S04]  /*2080*/  LDS.U8 R22, [R5+0x6800] ;  /* 0x0068000005167984 */ /* 0x000fe80000000000 */
[----:B------:R-:W4:Y:S04]  /*2090*/  LDS.U8 R29, [R82+0x6800] ;  /* 0x00680000521d7984 */ /* 0x000f280000000000 */
[----:B------:R-:W4:Y:S04]  /*20a0*/  LDS.U8 R21, [R61+0x3000] ;  /* 0x003000003d157984 */ /* 0x000f280000000000 */
[----:B------:R-:W4:Y:S01]  /*20b0*/  LDS.U8 R159, [R61+0x3008] ;  /* 0x003008003d9f7984 */ /* 0x000f220000000000 */
[----:B0-----:R-:W-:-:S03]  /*20c0*/  PRMT R12, R17, 0x7604, R12 ;  /* 0x00007604110c7816 */ /* 0x001fc6000000000c */
[----:B------:R-:W0:Y:S04]  /*20d0*/  LDS.U8 R13, [R61+0x2800] ;  /* 0x002800003d0d7984 */ /* 0x000e280000000000 */
[----:B------:R-:W0:Y:S01]  /*20e0*/  LDS.U8 R157, [R61+0x2808] ;  /* 0x002808003d9d7984 */ /* 0x000e220000000000 */
[----:B-1----:R-:W-:-:S03]  /*20f0*/  PRMT R14, R23, 0x7604, R14 ;  /* 0x00007604170e7816 */ /* 0x002fc6000000000e */
[----:B------:R-:W-:Y:S04]  /*2100*/  LDS.U8 R166, [R63+0x4000] ;  /* 0x004000003fa67984 */ /* 0x000fe80000000000 */
[----:B------:R-:W-:Y:S01]  /*2110*/  LDS.U8 R167, [R63+0x4008] ;  /* 0x004008003fa77984 */ /* 0x000fe20000000000 */
[----:B--2---:R-:W-:-:S03]  /*2120*/  PRMT R4, R11, 0x7604, R4 ;  /* 0x000076040b047816 */ /* 0x004fc60000000004 */
[----:B------:R-:W-:Y:S04]  /*2130*/  LDS.U8 R164, [R63+0x3800] ;  /* 0x003800003fa47984 */ /* 0x000fe80000000000 */
[----:B------:R-:W-:Y:S01]  /*2140*/  LDS.U8 R165, [R63+0x3808] ;  /* 0x003808003fa57984 */ /* 0x000fe20000000000 */
[----:B---3--:R-:W-:-:S03]  /*2150*/  PRMT R10, R15, 0x7604, R10 ;  /* 0x000076040f0a7816 */ /* 0x008fc6000000000a */
[----:B------:R-:W1:Y:S04]  /*2160*/  LDS.U8 R31, [R61+0x6800] ;  /* 0x006800003d1f7984 */ /* 0x000e680000000000 */
[----:B------:R-:W-:Y:S01]  /*2170*/  LDS.U8 R162, [R63+0x8000] ;  /* 0x008000003fa27984 */ /* 0x000fe20000000000 */
[----:B----4-:R-:W-:-:S03]  /*2180*/  PRMT R22, R29, 0x7604, R22 ;  /* 0x000076041d167816 */ /* 0x010fc60000000016 */
[----:B------:R-:W-:Y:S01]  /*2190*/  LDS.U8 R163, [R63+0x8008] ;  /* 0x008008003fa37984 */ /* 0x000fe20000000000 */
[----:B------:R-:W-:-:S03]  /*21a0*/  PRMT R158, R21, 0x7054, R12 ;  /* 0x00007054159e7816 */ /* 0x000fc6000000000c */
[----:B------:R-:W-:Y:S01]  /*21b0*/  LDS.U8 R160, [R63+0x7800] ;  /* 0x007800003fa07984 */ /* 0x000fe20000000000 */
[----:B------:R-:W-:-:S03]  /*21c0*/  PRMT R159, R159, 0x7054, R14 ;  /* 0x000070549f9f7816 */ /* 0x000fc6000000000e */
[----:B------:R-:W-:Y:S01]  /*21d0*/  LDS.U8 R161, [R63+0x7808] ;  /* 0x007808003fa17984 */ /* 0x000fe20000000000 */
[----:B0-----:R-:W-:-:S03]  /*21e0*/  PRMT R156, R13, 0x7054, R4 ;  /* 0x000070540d9c7816 */ /* 0x001fc60000000004 */
[----:B------:R-:W-:Y:S01]  /*21f0*/  LDS.U8 R154, [R63+0x7000] ;  /* 0x007000003f9a7984 */ /* 0x000fe20000000000 */
[----:B------:R-:W-:-:S03]  /*2200*/  PRMT R157, R157, 0x7054, R10 ;  /* 0x000070549d9d7816 */ /* 0x000fc6000000000a */
[----:B------:R-:W-:Y:S04]  /*2210*/  LDS.U8 R155, [R63+0x7008] ;  /* 0x007008003f9b7984 */ /* 0x000fe80000000000 */
[----:B------:R-:W-:Y:S04]  /*2220*/  LDS.U8 R59, [R61+0x8008] ;  /* 0x008008003d3b7984 */ /* 0x000fe80000000000 */
[----:B------:R-:W-:Y:S04]  /*2230*/  LDS.U8 R57, [R82+0x8008] ;  /* 0x0080080052397984 */ /* 0x000fe80000000000 */
[----:B------:R-:W-:Y:S04]  /*2240*/  LDS.U8 R55, [R61+0x8000] ;  /* 0x008000003d377984 */ /* 0x000fe80000000000 */
[----:B------:R-:W-:Y:S01]  /*2250*/  LDS.U8 R53, [R82+0x8000] ;  /* 0x0080000052357984 */ /* 0x000fe20000000000 */
[----:B-1----:R-:W-:-:S03]  /*2260*/  PRMT R152, R31, 0x7054, R22 ;  /* 0x000070541f987816 */ /* 0x002fc60000000016 */
[----:B------:R-:W-:Y:S04]  /*2270*/  LDS.U8 R51, [R61+0x7808] ;  /* 0x007808003d337984 */ /* 0x000fe80000000000 */
[----:B------:R-:W-:Y:S04]  /*2280*/  LDS.U8 R49, [R82+0x7808] ;  /* 0x0078080052317984 */ /* 0x000fe80000000000 */
[----:B------:R-:W-:Y:S04]  /*2290*/  LDS.U8 R28, [R5+0x6808] ;  /* 0x00680800051c7984 */ /* 0x000fe80000000000 */
[----:B------:R-:W0:Y:S04]  /*22a0*/  LDS.U8 R33, [R82+0x6808] ;  /* 0x0068080052217984 */ /* 0x000e280000000000 */
[----:B------:R-:W-:Y:S04]  /*22b0*/  LDS.U8 R30, [R5+0x7000] ;  /* 0x00700000051e7984 */ /* 0x000fe80000000000 */
[----:B------:R-:W1:Y:S04]  /*22c0*/  LDS.U8 R35, [R82+0x7000] ;  /* 0x0070000052237984 */ /* 0x000e680000000000 */
[----:B------:R-:W2:Y:S04]  /*22d0*/  LDS.U8 R47, [R61+0x7800] ;  /* 0x007800003d2f7984 */ /* 0x000ea80000000000 */
[----:B------:R-:W-:Y:S04]  /*22e0*/  LDS.U8 R45, [R82+0x7800] ;  /* 0x00780000522d7984 */ /* 0x000fe80000000000 */
[----:B------:R-:W-:Y:S04]  /*22f0*/  STL [R1+0x40c], R20 ;  /* 0x00040c1401007387 */ /* 0x000fe80000100800 */
[----:B------:R-:W-:Y:S04]  /*2300*/  STL [R1+0x408], R19 ;  /* 0x0004081301007387 */ /* 0x000fe80000100800 */
[----:B-----5:R-:W-:Y:S04]  /*2310*/  STL [R1+0x404], R16 ;  /* 0x0004041001007387 */ /* 0x020fe80000100800 */
[----:B------:R-:W-:Y:S04]  /*2320*/  STL [R1+0x400], R9 ;  /* 0x0004000901007387 */ /* 0x000fe80000100800 */
[----:B------:R-:W-:Y:S04]  /*2330*/  STL [R1+0x3fc], R8 ;  /* 0x0003fc0801007387 */ /* 0x000fe80000100800 */
[----:B------:R-:W-:Y:S01]  /*2340*/  STL [R1+0x3f8], R7 ;  /* 0x0003f80701007387 */ /* 0x000fe20000100800 */
[----:B0-----:R-:W-:-:S03]  /*2350*/  PRMT R28, R33, 0x7604, R28 ;  /* 0x00007604211c7816 */ /* 0x001fc6000000001c */
[----:B------:R-:W-:Y:S04]  /*2360*/  STL [R1+0x3f4], R6 ;  /* 0x0003f40601007387 */ /* 0x000fe80000100800 */
[----:B------:R-:W-:Y:S01]  /*2370*/  STL [R1+0x3f0], R3 ;  /* 0x0003f00301007387 */ /* 0x000fe20000100800 */
[----:B-1----:R-:W-:-:S03]  /*2380*/  PRMT R30, R35, 0x7604, R30 ;  /* 0x00007604231e7816 */ /* 0x002fc6000000001e */
[----:B------:R-:W-:Y:S04]  /*2390*/  STL [R1+0x3ec], R2 ;  /* 0x0003ec0201007387 */ /* 0x000fe80000100800 */
[----:B------:R-:W-:Y:S04]  /*23a0*/  STL [R1+0x3e8], R0 ;  /* 0x0003e80001007387 */ /* 0x000fe80000100800 */
[----:B------:R-:W-:Y:S04]  /*23b0*/  STL.64 [R1+0x878], R170 ;  /* 0x000878aa01007387 */ /* 0x000fe80000100a00 */
        /* <DEDUP_REMOVED lines=8> */
[----:B------:R-:W-:Y:S04]  /*2440*/  STL [R1+0x830], R152 ;  /* 0x0008309801007387 */ /* 0x000fe80000100800 */
[----:B------:R-:W-:Y:S04]  /*2450*/  STL [R1+0x82c], R59 ;  /* 0x00082c3b01007387 */ /* 0x000fe80000100800 */
[----:B------:R-:W-:Y:S04]  /*2460*/  STL [R1+0x828], R57 ;  /* 0x0008283901007387 */ /* 0x000fe80000100800 */
[----:B------:R-:W-:Y:S04]  /*2470*/  STL [R1+0x824], R55 ;  /* 0x0008243701007387 */ /* 0x000fe80000100800 */
[----:B------:R-:W-:Y:S04]  /*2480*/  STL [R1+0x820], R53 ;  /* 0x0008203501007387 */ /* 0x000fe80000100800 */
[----:B------:R-:W-:Y:S04]  /*2490*/  STL [R1+0x81c], R51 ;  /* 0x00081c3301007387 */ /* 0x000fe80000100800 */
[----:B------:R-:W-:Y:S04]  /*24a0*/  STL [R1+0x818], R49 ;  /* 0x0008183101007387 */ /* 0x000fe80000100800 */
[----:B------:R-:W-:Y:S04]  /*24b0*/  LDS.U8 R14, [R5+0x7008] ;  /* 0x00700800050e7984 */ /* 0x000fe80000000000 */
        /* <DEDUP_REMOVED lines=8> */
[----:B--2---:R-:W-:Y:S04]  /*2540*/  STL [R1+0x814], R47 ;  /* 0x0008142f01007387 */ /* 0x004fe80000100800 */
        /* <DEDUP_REMOVED lines=14> */
[----:B------:R-:W-:Y:S01]  /*2630*/  LDS.U8 R5, [R63+0x2800] ;  /* 0x002800003f057984 */ /* 0x000fe20000000000 */
[----:B--2---:R-:W-:-:S03]  /*2640*/  PRMT R14, R21, 0x7604, R14 ;  /* 0x00007604150e7816 */ /* 0x004fc6000000000e */
[----:B------:R-:W-:Y:S01]  /*2650*/  LDS.U8 R4, [R63+0x2808] ;  /* 0x002808003f047984 */ /* 0x000fe20000000000 */
[----:B---3--:R-:W-:-:S03]  /*2660*/  PRMT R18, R29, 0x7604, R18 ;  /* 0x000076041d127816 */ /* 0x008fc60000000012 */
[----:B------:R-:W-:Y:S01]  /*2670*/  LDS.U8 R11, [R63+0x3000] ;  /* 0x003000003f0b7984 */ /* 0x000fe20000000000 */
[----:B----4-:R-:W-:-:S03]  /*2680*/  PRMT R22, R33, 0x7604, R22 ;  /* 0x0000760421167816 */ /* 0x010fc60000000016 */
[----:B------:R-:W-:Y:S01]  /*2690*/  LDS.U8 R10, [R63+0x3008] ;  /* 0x003008003f0a7984 */ /* 0x000fe20000000000 */
[----:B------:R-:W-:-:S03]  /*26a0*/  PRMT R14, R23, 0x7054, R14 ;  /* 0x00007054170e7816 */ /* 0x000fc6000000000e */
[----:B------:R-:W-:Y:S01]  /*26b0*/  LDS.U8 R13, [R63+0x6800] ;  /* 0x006800003f0d7984 */ /* 0x000fe20000000000 */
[----:B------:R-:W-:-:S03]  /*26c0*/  PRMT R31, R31, 0x7054, R18 ;  /* 0x000070541f1f7816 */ /* 0x000fc60000000012 */
[----:B------:R-:W1:Y:S01]  /*26d0*/  LDS.U8 R12, [R63+0x6808] ;  /* 0x006808003f0c7984 */ /* 0x000e620000000000 */
[----:B------:R-:W-:-:S03]  /*26e0*/  PRMT R22, R35, 0x7054, R22 ;  /* 0x0000705423167816 */ /* 0x000fc60000000016 */
[----:B------:R2:W-:Y:S01]  /*26f0*/  STL [R1+0x810], R45 ;  /* 0x0008102d01007387 */ /* 0x0005e20000100800 */
[----:B------:R-:W-:Y:S02]  /*2700*/  PRMT R32, R37, 0x7604, R32 ;  /* 0x0000760425207816 */ /* 0x000fe40000000020 */
[----:B------:R-:W-:Y:S01]  /*2710*/  PRMT R34, R41, 0x7604, R34 ;  /* 0x0000760429227816 */ /* 0x000fe20000000022 */
[----:B--2---:R-:W-:-:S06]  /*2720*/  WARPGROUP.ARRIVE ;  /* 0x00000000000079c5 */ /* 0x004fcc0000000000 */
[----:B------:R-:W-:Y:S03]  /*2730*/  QGMMA.64x256x32.F32.E5M2.E4M3 R44, R24, gdesc[UR4], RZ, !UPT, gsb0 ;  /* 0x03e00004182c7df3 */ /* 0x000fe6000c0018ff */
[----:B------:R-:W-:Y:S02]  /*2740*/  WARPGROUP.DEPBAR.LE gsb0, 0x0 ;  /* 0x00008000000079c5 */ /* 0x000fe40000010000 */
[----:B------:R-:W-:Y:S01]  /*2750*/  STL.64 [R1], R44 ;  /* 0x0000002c01007387 */ /* 0x000fe20000100a00 */
[----:B------:R-:W-:Y:S02]  /*2760*/  IMAD.MOV.U32 R2, RZ, RZ, R170 ;  /* 0x000000ffff027224 */ /* 0x000fe400078e00aa */
[----:B------:R-:W-:Y:S01]  /*2770*/  IMAD.MOV.U32 R0, RZ, RZ, R171 ;  /* 0x000000ffff007224 */ /* 0x000fe200078e00ab */
[----:B------:R-:W-:Y:S01]  /*2780*/  STL.64 [R1+0x8], R46 ;  /* 0x0000082e01007387 */ /* 0x000fe20000100a00 */
[----:B------:R-:W-:-:S02]  /*2790*/  IMAD.MOV.U32 R6, RZ, RZ, R168 ;  /* 0x000000ffff067224 */ /* 0x000fc400078e00a8 */
[----:B------:R-:W-:Y:S01]  /*27a0*/  IMAD.MOV.U32 R3, RZ, RZ, R169 ;  /* 0x000000ffff037224 */ /* 0x000fe200078e00a9 */
[----:B------:R-:W-:Y:S01]  /*27b0*/  STL.64 [R1+0x10], R48 ;  /* 0x0000103001007387 */ /* 0x000fe20000100a00 */
[----:B------:R-:W-:Y:S02]  /*27c0*/  IMAD.MOV.U32 R8, RZ, RZ, R166 ;  /* 0x000000ffff087224 */ /* 0x000fe400078e00a6 */
[----:B------:R-:W-:Y:S01]  /*27d0*/  IMAD.MOV.U32 R7, RZ, RZ, R167 ;  /* 0x000000ffff077224 */ /* 0x000fe200078e00a7 */
[----:B------:R-:W-:Y:S01]  /*27e0*/  STL.64 [R1+0x18], R50 ;  /* 0x0000183201007387 */ /* 0x000fe20000100a00 */
        /* <DEDUP_REMOVED lines=11> */
[----:B------:R2:W-:Y:S01]  /*28a0*/  STL.64 [R1+0x38], R58 ;  /* 0x0000383a01007387 */ /* 0x0005e20000100a00 */
[----:B------:R-:W-:-:S02]  /*28b0*/  IMAD.MOV.U32 R182, RZ, RZ, R156 ;  /* 0x000000ffffb67224 */ /* 0x000fc400078e009c */
[----:B------:R-:W-:Y:S01]  /*28c0*/  IMAD.MOV.U32 R181, RZ, RZ, R157 ;  /* 0x000000ffffb57224 */ /* 0x000fe200078e009d */
[----:B------:R-:W-:Y:S01]  /*28d0*/  STL.64 [R1+0x40], R60 ;  /* 0x0000403c01007387 */ /* 0x000fe20000100a00 */
[----:B------:R-:W-:Y:S02]  /*28e0*/  IMAD.MOV.U32 R184, RZ, RZ, R154 ;  /* 0x000000ffffb87224 */ /* 0x000fe400078e009a */
[----:B------:R-:W-:Y:S01]  /*28f0*/  IMAD.MOV.U32 R183, RZ, RZ, R155 ;  /* 0x000000ffffb77224 */ /* 0x000fe200078e009b */
[----:B------:R-:W-:Y:S01]  /*2900*/  STL.64 [R1+0x48], R62 ;  /* 0x0000483e01007387 */ /* 0x000fe20000100a00 */
[----:B------:R-:W-:Y:S01]  /*2910*/  IMAD.MOV.U32 R186, RZ, RZ, R152 ;  /* 0x000000ffffba7224 */ /* 0x000fe200078e0098 */
[----:B------:R-:W-:Y:S01]  /*2920*/  PRMT R39, R39, 0x7054, R32 ;  /* 0x0000705427277816 */ /* 0x000fe20000000020 */
[----:B------:R-:W-:Y:S01]  /*2930*/  IMAD.MOV.U32 R235, RZ, RZ, R103 ;  /* 0x000000ffffeb7224 */ /* 0x000fe200078e0067 */
[----:B------:R-:W-:Y:S01]  /*2940*/  STL.64 [R1+0x50], R64 ;  /* 0x0000504001007387 */ /* 0x000fe20000100a00 */
[----:B0-----:R-:W-:Y:S01]  /*2950*/  PRMT R34, R43, 0x7054, R34 ;  /* 0x000070542b227816 */ /* 0x001fe20000000022 */
[----:B------:R-:W-:-:S02]  /*2960*/  IMAD.MOV.U32 R234, RZ, RZ, R104 ;  /* 0x000000ffffea7224 */ /* 0x000fc400078e0068 */
[----:B------:R-:W-:Y:S01]  /*2970*/  STL.64 [R1+0x58], R66 ;  /* 0x0000584201007387 */ /* 0x000fe20000100a00 */
[----:B------:R-:W-:Y:S02]  /*2980*/  IMAD.MOV.U32 R233, RZ, RZ, R105 ;  /* 0x000000ffffe97224 */ /* 0x000fe400078e0069 */
        /* <DEDUP_REMOVED lines=52> */
[----:B------:R0:W-:Y:S01]  /*2cd0*/  STL [R1+0xe8], R102 ;  /* 0x0000e86601007387 */ /* 0x0001e20000100800 */
[----:B------:R-:W-:-:S02]  /*2ce0*/  IMAD.MOV.U32 R197, RZ, RZ, R141 ;  /* 0x000000ffffc57224 */ /* 0x000fc400078e008d */
[----:B------:R-:W-:Y:S01]  /*2cf0*/  IMAD.MOV.U32 R196, RZ, RZ, R142 ;  /* 0x000000ffffc47224 */ /* 0x000fe200078e008e */
[----:B------:R-:W3:Y:S01]  /*2d00*/  LDL.LU.64 R170, [R1+0x878] ;  /* 0x0008780001aa7983 */ /* 0x000ee20000300a00 */
[----:B------:R-:W-:Y:S02]  /*2d10*/  IMAD.MOV.U32 R195, RZ, RZ, R143 ;  /* 0x000000ffffc37224 */ /* 0x000fe400078e008f */
[----:B------:R-:W-:Y:S01]  /*2d20*/  IMAD.MOV.U32 R194, RZ, RZ, R144 ;  /* 0x000000ffffc27224 */ /* 0x000fe200078e0090 */
[----:B------:R-:W4:Y:S01]  /*2d30*/  LDL.LU.64 R168, [R1+0x870] ;  /* 0x0008700001a87983 */ /* 0x000f220000300a00 */
[----:B------:R-:W-:Y:S02]  /*2d40*/  IMAD.MOV.U32 R193, RZ, RZ, R145 ;  /* 0x000000ffffc17224 */ /* 0x000fe400078e0091 */
[----:B------:R-:W-:Y:S01]  /*2d50*/  IMAD.MOV.U32 R192, RZ, RZ, R146 ;  /* 0x000000ffffc07224 */ /* 0x000fe200078e0092 */
[----:B------:R-:W3:Y:S01]  /*2d60*/  LDL.LU.64 R166, [R1+0x868] ;  /* 0x0008680001a67983 */ /* 0x000ee20000300a00 */
[----:B------:R-:W-:-:S02]  /*2d70*/  IMAD.MOV.U32 R191, RZ, RZ, R147 ;  /* 0x000000ffffbf7224 */ /* 0x000fc400078e0093 */
[----:B------:R-:W-:Y:S01]  /*2d80*/  IMAD.MOV.U32 R190, RZ, RZ, R148 ;  /* 0x000000ffffbe7224 */ /* 0x000fe200078e0094 */
[----:B------:R-:W4:Y:S01]  /*2d90*/  LDL.LU.64 R164, [R1+0x860] ;  /* 0x0008600001a47983 */ /* 0x000f220000300a00 */
[----:B------:R-:W-:Y:S02]  /*2da0*/  IMAD.MOV.U32 R189, RZ, RZ, R149 ;  /* 0x000000ffffbd7224 */ /* 0x000fe400078e0095 */
[----:B------:R-:W-:Y:S01]  /*2db0*/  IMAD.MOV.U32 R188, RZ, RZ, R150 ;  /* 0x000000ffffbc7224 */ /* 0x000fe200078e0096 */
[----:B------:R-:W4:Y:S01]  /*2dc0*/  LDL.LU.64 R162, [R1+0x858] ;  /* 0x0008580001a27983 */ /* 0x000f220000300a00 */
[----:B------:R-:W-:Y:S01]  /*2dd0*/  IMAD.MOV.U32 R187, RZ, RZ, R151 ;  /* 0x000000ffffbb7224 */ /* 0x000fe200078e0097 */
[----:B------:R-:W-:Y:S01]  /*2de0*/  UMOV UR10, UR6 ;  /* 0x00000006000a7c82 */ /* 0x000fe20008000000 */
[----:B------:R-:W-:Y:S01]  /*2df0*/  UMOV UR11, UR7 ;  /* 0x00000007000b7c82 */ /* 0x000fe20008000000 */
[----:B------:R-:W4:Y:S01]  /*2e00*/  LDL.LU.64 R160, [R1+0x850] ;  /* 0x0008500001a07983 */ /* 0x000f220000300a00 */
[----:B------:R-:W-:-:S03]  /*2e10*/  IMAD.MOV.U32 R185, RZ, RZ, R153 ;  /* 0x000000ffffb97224 */ /* 0x000fc600078e0099 */
[----:B------:R-:W4:Y:S04]  /*2e20*/  LDL.LU.64 R158, [R1+0x848] ;  /* 0x00084800019e7983 */ /* 0x000f280000300a00 */
[----:B------:R-:W4:Y:S04]  /*2e30*/  LDL.LU.64 R156, [R1+0x840] ;  /* 0x00084000019c7983 */ /* 0x000f280000300a00 */
[----:B------:R-:W4:Y:S04]  /*2e40*/  LDL.LU.64 R154, [R1+0x838] ;  /* 0x00083800019a7983 */ /* 0x000f280000300a00 */
[----:B------:R-:W4:Y:S04]  /*2e50*/  LDL.LU R152, [R1+0x830] ;  /* 0x0008300001987983 */ /* 0x000f280000300800 */
[----:B--2---:R-:W2:Y:S04]  /*2e60*/  LDL.LU R59, [R1+0x82c] ;  /* 0x00082c00013b7983 */ /* 0x004ea80000300800 */
[----:B------:R-:W2:Y:S04]  /*2e70*/  LDL.LU R57, [R1+0x828] ;  /* 0x0008280001397983 */ /* 0x000ea80000300800 */
[----:B------:R-:W2:Y:S04]  /*2e80*/  LDL.LU R55, [R1+0x824] ;  /* 0x0008240001377983 */ /* 0x000ea80000300800 */
[----:B------:R-:W2:Y:S04]  /*2e90*/  LDL.LU R53, [R1+0x820] ;  /* 0x0008200001357983 */ /* 0x000ea80000300800 */
[----:B------:R-:W2:Y:S04]  /*2ea0*/  LDL.LU R51, [R1+0x81c] ;  /* 0x00081c0001337983 */ /* 0x000ea80000300800 */
[----:B------:R-:W2:Y:S04]  /*2eb0*/  LDL.LU R49, [R1+0x818] ;  /* 0x0008180001317983 */ /* 0x000ea80000300800 */
[----:B------:R-:W2:Y:S04]  /*2ec0*/  LDL.LU R47, [R1+0x814] ;  /* 0x00081400012f7983 */ /* 0x000ea80000300800 */
[----:B------:R-:W2:Y:S01]  /*2ed0*/  LDL.LU R45, [R1+0x810] ;  /* 0x00081000012d7983 */ /* 0x000ea20000300800 */
[----:B-1----:R-:W-:-:S02]  /*2ee0*/  PRMT R153, R12, 0x654, R15 ;  /* 0x000006540c997816 */ /* 0x002fc4000000000f */
[----:B---3--:R-:W-:Y:S02]  /*2ef0*/  PRMT R166, R166, 0x654, R39 ;  /* 0x00000654a6a67816 */ /* 0x008fe40000000027 */
[----:B------:R-:W-:Y:S02]  /*2f00*/  PRMT R167, R167, 0x654, R34 ;  /* 0x00000654a7a77816 */ /* 0x000fe40000000022 */
[----:B----4-:R-:W-:Y:S02]  /*2f10*/  PRMT R164, R164, 0x654, R31 ;  /* 0x00000654a4a47816 */ /* 0x010fe4000000001f */
[----:B--2---:R-:W-:-:S04]  /*2f20*/  PRMT R42, R57, 0x7604, R42 ;  /* 0x00007604392a7816 */ /* 0x004fc8000000002a */
[----:B------:R-:W-:Y:S02]  /*2f30*/  PRMT R42, R59, 0x7054, R42 ;  /* 0x000070543b2a7816 */ /* 0x000fe4000000002a */
[----:B------:R-:W-:-:S04]  /*2f40*/  PRMT R40, R53, 0x7604, R40 ;  /* 0x0000760435287816 */ /* 0x000fc80000000028 */
[----:B------:R-:W-:Y:S02]  /*2f50*/  PRMT R55, R55, 0x7054, R40 ;  /* 0x0000705437377816 */ /* 0x000fe40000000028 */
[----:B------:R-:W-:-:S04]  /*2f60*/  PRMT R38, R49, 0x7604, R38 ;  /* 0x0000760431267816 */ /* 0x000fc80000000026 */
[----:B------:R-:W-:Y:S02]  /*2f70*/  PRMT R38, R51, 0x7054, R38 ;  /* 0x0000705433267816 */ /* 0x000fe40000000026 */
[----:B------:R-:W-:-:S04]  /*2f80*/  PRMT R36, R45, 0x7604, R36 ;  /* 0x000076042d247816 */ /* 0x000fc80000000024 */
[----:B------:R-:W-:Y:S02]  /*2f90*/  PRMT R47, R47, 0x7054, R36 ;  /* 0x000070542f2f7816 */ /* 0x000fe40000000024 */
[----:B------:R-:W-:Y:S02]  /*2fa0*/  PRMT R161, R161, 0x654, R38 ;  /* 0x00000654a1a17816 */ /* 0x000fe40000000026 */
[----:B------:R-:W-:Y:S02]  /*2fb0*/  PRMT R160, R160, 0x654, R47 ;  /* 0x00000654a0a07816 */ /* 0x000fe4000000002f */
[----:B------:R-:W-:Y:S02]  /*2fc0*/  PRMT R162, R162, 0x654, R55 ;  /* 0x00000654a2a27816 */ /* 0x000fe40000000037 */
[----:B------:R-:W-:Y:S02]  /*2fd0*/  PRMT R163, R163, 0x654, R42 ;  /* 0x00000654a3a37816 */ /* 0x000fe4000000002a */
[----:B0-----:R-:W-:-:S06]  /*2fe0*/  WARPGROUP.ARRIVE ;  /* 0x00000000000079c5 */ /* 0x001fcc0000000000 */
[----:B------:R-:W-:Y:S01]  /*2ff0*/  QGMMA.64x256x32.F32.E5M2.E4M3 R24, R176, gdesc[UR8], RZ, !UPT, gsb0 ;  /* 0x03e00008b0187df3 */ /* 0x000fe2000c0018ff */
[----:B------:R-:W-:Y:S01]  /*3000*/  PRMT R165, R165, 0x654, R22 ;  /* 0x00000654a5a57816 */ /* 0x000fe20000000016 */
[----:B------:R-:W-:Y:S01]  /*3010*/  STL [R1+0x410], R164 ;  /* 0x000410a401007387 */ /* 0x000fe20000100800 */
[----:B------:R-:W-:-:S03]  /*3020*/  PRMT R158, R11, 0x654, R158 ;  /* 0x000006540b9e7816 */ /* 0x000fc6000000009e */
[----:B------:R-:W-:Y:S01]  /*3030*/  STL [R1+0x414], R165 ;  /* 0x000414a501007387 */ /* 0x000fe20000100800 */
[----:B------:R-:W-:-:S03]  /*3040*/  PRMT R159, R10, 0x654, R159 ;  /* 0x000006540a9f7816 */ /* 0x000fc6000000009f */
[----:B------:R-:W-:Y:S01]  /*3050*/  STL [R1+0x418], R166 ;  /* 0x000418a601007387 */ /* 0x000fe20000100800 */
[----:B------:R-:W-:Y:S02]  /*3060*/  PRMT R156, R5, 0x654, R156 ;  /* 0x00000654059c7816 */ /* 0x000fe4000000009c */
[----:B------:R-:W-:Y:S01]  /*3070*/  PRMT R157, R4, 0x654, R157 ;  /* 0x00000654049d7816 */ /* 0x000fe2000000009d */
[----:B------:R-:W-:Y:S01]  /*3080*/  STL [R1+0x41c], R167 ;  /* 0x00041ca701007387 */ /* 0x000fe20000100800 */
[----:B------:R-:W-:Y:S02]  /*3090*/  PRMT R154, R154, 0x654, R17 ;  /* 0x000006549a9a7816 */ /* 0x000fe40000000011 */
[----:B------:R-:W-:Y:S01]  /*30a0*/  PRMT R155, R155, 0x654, R14 ;  /* 0x000006549b9b7816 */ /* 0x000fe2000000000e */
[----:B------:R-:W-:Y:S01]  /*30b0*/  STL.64 [R1+0x808], R170 ;  /* 0x000808aa01007387 */ /* 0x000fe20000100a00 */
[----:B------:R-:W-:-:S03]  /*30c0*/  PRMT R152, R13, 0x654, R152 ;  /* 0x000006540d987816 */ /* 0x000fc60000000098 */
[----:B------:R-:W-:Y:S04]  /*30d0*/  STL.64 [R1+0x800], R168 ;  /* 0x000800a801007387 */ /* 0x000fe80000100a00 */
[----:B------:R-:W-:Y:S04]  /*30e0*/  STL.64 [R1+0x7f8], R162 ;  /* 0x0007f8a201007387 */ /* 0x000fe80000100a00 */
[----:B------:R-:W-:Y:S04]  /*30f0*/  STL.64 [R1+0x7f0], R160 ;  /* 0x0007f0a001007387 */ /* 0x000fe80000100a00 */
[----:B------:R-:W-:Y:S04]  /*3100*/  STL.64 [R1+0x7e8], R158 ;  /* 0x0007e89e01007387 */ /* 0x000fe80000100a00 */
[----:B------:R-:W-:Y:S04]  /*3110*/  STL.64 [R1+0x7e0], R156 ;  /* 0x0007e09c01007387 */ /* 0x000fe80000100a00 */
[----:B------:R-:W-:Y:S04]  /*3120*/  STL.64 [R1+0x7d8], R154 ;  /* 0x0007d89a01007387 */ /* 0x000fe80000100a00 */
[----:B------:R-:W-:Y:S01]  /*3130*/  STL.64 [R1+0x7d0], R152 ;  /* 0x0007d09801007387 */ /* 0x000fe20000100a00 */
[----:B------:R-:W-:-:S03]  /*3140*/  WARPGROUP.DEPBAR.LE gsb0, 0x0 ;  /* 0x00008000000079c5 */ /* 0x000fc60000010000 */
        /* <DEDUP_REMOVED lines=53> */
[----:B------:R0:W-:Y:S04]  /*34a0*/  STL.64 [R1+0x620], R44 ;  /* 0x0006202c01007387 */ /* 0x0001e80000100a00 */
[----:B0-----:R-:W2:Y:S04]  /*34b0*/  LDL.LU R44, [R1] ;  /* 0x00000000012c7983 */ /* 0x001ea80000300800 */
[----:B------:R-:W2:Y:S04]  /*34c0*/  LDL.LU R45, [R1+0x4] ;  /* 0x00000400012d7983 */ /* 0x000ea80000300800 */
        /* <DEDUP_REMOVED lines=56> */
[----:B------:R-:W2:Y:S01]  /*3850*/  LDL.LU R102, [R1+0xe8] ;  /* 0x0000e80001667983 */ /* 0x000ea20000300800 */
[----:B------:R-:W-:-:S02]  /*3860*/  IMAD.MOV.U32 R103, RZ, RZ, R235 ;  /* 0x000000ffff677224 */ /* 0x000fc400078e00eb */
[----:B------:R-:W-:Y:S02]  /*3870*/  IMAD.MOV.U32 R104, RZ, RZ, R234 ;  /* 0x000000ffff687224 */ /* 0x000fe400078e00ea */
[----:B------:R-:W-:Y:S02]  /*3880*/  IMAD.MOV.U32 R105, RZ, RZ, R233 ;  /* 0x000000ffff697224 */ /* 0x000fe400078e00e9 */
[----:B------:R-:W-:Y:S02]  /*3890*/  IMAD.MOV.U32 R106, RZ, RZ, R232 ;  /* 0x000000ffff6a7224 */ /* 0x000fe400078e00e8 */
[----:B------:R-:W-:Y:S02]  /*38a0*/  IMAD.MOV.U32 R107, RZ, RZ, R231 ;  /* 0x000000ffff6b7224 */ /* 0x000fe400078e00e7 */
[----:B------:R-:W-:Y:S02]  /*38b0*/  IMAD.MOV.U32 R108, RZ, RZ, R230 ;  /* 0x000000ffff6c7224 */ /* 0x000fe400078e00e6 */
        /* <DEDUP_REMOVED lines=62> */
[----:B------:R-:W-:Y:S01]  /*3ca0*/  IMAD.MOV.U32 R171, RZ, RZ, R0 ;  /* 0x000000ffffab7224 */ /* 0x000fe200078e0000 */
[----:B------:R-:W-:Y:S01]  /*3cb0*/  UIADD3 UR8, UR6, 0x2, URZ ;  /* 0x0000000206087890 */ /* 0x000fe2000fffe03f */
[----:B------:R-:W-:-:S06]  /*3cc0*/  UMOV UR11, 0x40000040 ;  /* 0x40000040000b7882 */ /* 0x000fcc0000000000 */
[----:B------:R-:W-:Y:S01]  /*3cd0*/  UMOV UR10, UR8 ;  /* 0x00000008000a7c82 */ /* 0x000fe20008000000 */
[----:B--2---:R-:W-:-:S06]  /*3ce0*/  WARPGROUP.ARRIVE ;  /* 0x00000000000079c5 */ /* 0x004fcc0000000000 */
[----:B------:R-:W-:Y:S03]  /*3cf0*/  QGMMA.64x256x32.F32.E5M2.E4M3 R44, R172, gdesc[UR8], R44, gsb0 ;  /* 0x03e00008ac2c7df3 */ /* 0x000fe6000800182c */
[----:B------:R-:W-:Y:S02]  /*3d00*/  WARPGROUP.DEPBAR.LE gsb0, 0x0 ;  /* 0x00008000000079c5 */ /* 0x000fe40000010000 */
[----:B------:R-:W-:Y:S04]  /*3d10*/  STL.64 [R1], R44 ;  /* 0x0000002c01007387 */ /* 0x000fe80000100a00 */
        /* <DEDUP_REMOVED lines=63> */
[----:B0-----:R-:W2:Y:S04]  /*4110*/  LDL.LU.64 R170, [R1+0x808] ;  /* 0x0008080001aa7983 */ /* 0x001ea80000300a00 */
[----:B------:R-:W2:Y:S04]  /*4120*/  LDL.LU.64 R168, [R1+0x800] ;  /* 0x0008000001a87983 */ /* 0x000ea80000300a00 */
[----:B------:R-:W3:Y:S04]  /*4130*/  LDL.LU.64 R162, [R1+0x7f8] ;  /* 0x0007f80001a27983 */ /* 0x000ee80000300a00 */
[----:B------:R-:W4:Y:S04]  /*4140*/  LDL.LU.64 R160, [R1+0x7f0] ;  /* 0x0007f00001a07983 */ /* 0x000f280000300a00 */
[----:B------:R-:W3:Y:S04]  /*4150*/  LDL.LU.64 R158, [R1+0x7e8] ;  /* 0x0007e800019e7983 */ /* 0x000ee80000300a00 */
[----:B------:R-:W3:Y:S04]  /*4160*/  LDL.LU.64 R156, [R1+0x7e0] ;  /* 0x0007e000019c7983 */ /* 0x000ee80000300a00 */
[----:B------:R-:W2:Y:S04]  /*4170*/  LDL.LU.64 R154, [R1+0x7d8] ;  /* 0x0007d800019a7983 */ /* 0x000ea80000300a00 */
[----:B------:R-:W4:Y:S04]  /*4180*/  LDL.LU.64 R152, [R1+0x7d0] ;  /* 0x0007d00001987983 */ /* 0x000f280000300a00 */
[----:B------:R-:W3:Y:S04]  /*4190*/  LDL.LU.64 R150, [R1+0x7c8] ;  /* 0x0007c80001967983 */ /* 0x000ee80000300a00 */
        /* <DEDUP_REMOVED lines=53> */
[----:B--2---:R-:W-:Y:S04]  /*44f0*/  STL.64 [R1+0x618], R154 ;  /* 0x0006189a01007387 */ /* 0x004fe80000100a00 */
[----:B----4-:R-:W-:Y:S01]  /*4500*/  STL.64 [R1+0x610], R152 ;  /* 0x0006109801007387 */ /* 0x010fe20000100a00 */
[----:B---3--:R-:W-:-:S06]  /*4510*/  WARPGROUP.ARRIVE ;  /* 0x00000000000079c5 */ /* 0x008fcc0000000000 */
[----:B------:R-:W-:Y:S03]  /*4520*/  QGMMA.64x256x32.F32.E5M2.E4M3 R24, R168, gdesc[UR8], R24, gsb0 ;  /* 0x03e00008a8187df3 */ /* 0x000fe60008001818 */
[----:B------:R-:W-:Y:S02]  /*4530*/  WARPGROUP.DEPBAR.LE gsb0, 0x0 ;  /* 0x00008000000079c5 */ /* 0x000fe40000010000 */
        /* <DEDUP_REMOVED lines=62> */
[----:B0-----:R-:W2:Y:S04]  /*4920*/  LDL.LU.64 R28, [R1] ;  /* 0x00000000011c7983 */ /* 0x001ea80000300a00 */
[----:B------:R-:W2:Y:S04]  /*4930*/  LDL.LU.64 R30, [R1+0x8] ;  /* 0x00000800011e7983 */ /* 0x000ea80000300a00 */
        /* <DEDUP_REMOVED lines=61> */
[----:B------:R-:W2:Y:S01]  /*4d10*/  LDL.LU.64 R154, [R1+0x1f8] ;  /* 0x0001f800019a7983 */ /* 0x000ea20000300a00 */
        /* <DEDUP_REMOVED lines=16> */
[----:B------:R-:W-:Y:S01]  /*4e20*/  STL.64 [R1+0x50], R48 ;  /* 0x0000503001007387 */ /* 0x000fe20000100a00 */
[----:B------:R-:W-:-:S03]  /*4e30*/  IMAD.MOV.U32 R5, RZ, RZ, R154 ;  /* 0x000000ffff057224 */ /* 0x000fc600078e009a */
[----:B------:R-:W-:Y:S01]  /*4e40*/  STL.64 [R1+0x58], R50 ;  /* 0x0000583201007387 */ /* 0x000fe20000100a00 */
[----:B------:R-:W-:-:S03]  /*4e50*/  IMAD.MOV.U32 R4, RZ, RZ, R155 ;  /* 0x000000ffff047224 */ /* 0x000fc600078e009b */
[----:B------:R-:W-:Y:S01]  /*4e60*/  STL.64 [R1+0x60], R52 ;  /* 0x0000603401007387 */ /* 0x000fe20000100a00 */
[----:B------:R-:W-:-:S03]  /*4e70*/  IMAD.MOV.U32 R11, RZ, RZ, R152 ;  /* 0x000000ffff0b7224 */ /* 0x000fc600078e0098 */
[----:B------:R-:W-:Y:S01]  /*4e80*/  STL.64 [R1+0x68], R54 ;  /* 0x0000683601007387 */ /* 0x000fe20000100a00 */
[----:B------:R-:W-:-:S03]  /*4e90*/  IMAD.MOV.U32 R10, RZ, RZ, R153 ;  /* 0x000000ffff0a7224 */ /* 0x000fc600078e0099 */
[----:B------:R0:W-:Y:S01]  /*4ea0*/  STL [R1+0x70], R56 ;  /* 0x0000703801007387 */ /* 0x0001e20000100800 */
[----:B------:R-:W-:Y:S02]  /*4eb0*/  IMAD.MOV.U32 R13, RZ, RZ, R150 ;  /* 0x000000ffff0d7224 */ /* 0x000fe400078e0096 */
[----:B------:R-:W-:Y:S01]  /*4ec0*/  IMAD.MOV.U32 R12, RZ, RZ, R151 ;  /* 0x000000ffff0c7224 */ /* 0x000fe200078e0097 */
[----:B------:R-:W2:Y:S01]  /*4ed0*/  LDL.LU.64 R154, [R1+0x618] ;  /* 0x00061800019a7983 */ /* 0x000ea20000300a00 */
[----:B------:R-:W-:Y:S02]  /*4ee0*/  IMAD.MOV.U32 R15, RZ, RZ, R148 ;  /* 0x000000ffff0f7224 */ /* 0x000fe400078e0094 */
[----:B------:R-:W-:Y:S01]  /*4ef0*/  IMAD.MOV.U32 R14, RZ, RZ, R149 ;  /* 0x000000ffff0e7224 */ /* 0x000fe200078e0095 */
[----:B------:R-:W2:Y:S01]  /*4f00*/  LDL.LU.64 R152, [R1+0x610] ;  /* 0x0006100001987983 */ /* 0x000ea20000300a00 */
[----:B------:R-:W-:Y:S02]  /*4f10*/  IMAD.MOV.U32 R18, RZ, RZ, R146 ;  /* 0x000000ffff127224 */ /* 0x000fe400078e0092 */
[----:B------:R-:W-:Y:S01]  /*4f20*/  IMAD.MOV.U32 R17, RZ, RZ, R147 ;  /* 0x000000ffff117224 */ /* 0x000fe200078e0093 */
[----:B------:R-:W2:Y:S01]  /*4f30*/  LDL.LU.64 R150, [R1+0x608] ;  /* 0x0006080001967983 */ /* 0x000ea20000300a00 */
[----:B------:R-:W-:-:S02]  /*4f40*/  IMAD.MOV.U32 R22, RZ, RZ, R144 ;  /* 0x000000ffff167224 */ /* 0x000fc400078e0090 */
        /* <DEDUP_REMOVED lines=131> */
[----:B------:R-:W-:-:S03]  /*5780*/  IMAD.MOV.U32 R167, RZ, RZ, R57 ;  /* 0x000000ffffa77224 */ /* 0x000fc600078e0039 */
[----:B------:R-:W2:Y:S04]  /*5790*/  LDL.LU.64 R60, [R1+0x4a0] ;  /* 0x0004a000013c7983 */ /* 0x000ea80000300a00 */
[----:B------:R-:W2:Y:S04]  /*57a0*/  LDL.LU.64 R58, [R1+0x498] ;  /* 0x00049800013a7983 */ /* 0x000ea80000300a00 */
[----:B0-----:R-:W2:Y:S04]  /*57b0*/  LDL.LU.64 R56, [R1+0x490] ;  /* 0x0004900001387983 */ /* 0x001ea80000300a00 */
        /* <DEDUP_REMOVED lines=14> */
[----:B------:R-:W-:Y:S04]  /*58a0*/  STL.64 [R1+0x3e0], R162 ;  /* 0x0003e0a201007387 */ /* 0x000fe80000100a00 */
[----:B------:R-:W-:Y:S01]  /*58b0*/  STL.64 [R1+0x3d8], R160 ;  /* 0x0003d8a001007387 */ /* 0x000fe20000100a00 */
[----:B--2---:R-:W-:-:S06]  /*58c0*/  WARPGROUP.ARRIVE ;  /* 0x00000000000079c5 */ /* 0x004fcc0000000000 */
        /* <DEDUP_REMOVED lines=85> */
[----:B------:R-:W-:-:S03]  /*5e20*/  IMAD.MOV.U32 R65, RZ, RZ, R167 ;  /* 0x000000ffff417224 */ /* 0x000fc600078e00a7 */
[----:B------:R-:W2:Y:S01]  /*5e30*/  LDL.LU R61, [R1+0x64] ;  /* 0x00006400013d7983 */ /* 0x000ea20000300800 */
[----:B------:R-:W-:-:S03]  /*5e40*/  IMAD.MOV.U32 R66, RZ, RZ, R166 ;  /* 0x000000ffff427224 */ /* 0x000fc600078e00a6 */
[----:B------:R-:W2:Y:S01]  /*5e50*/  LDL.LU R62, [R1+0x68] ;  /* 0x00006800013e7983 */ /* 0x000ea20000300800 */
[----:B------:R-:W-:-:S03]  /*5e60*/  IMAD.MOV.U32 R67, RZ, RZ, R165 ;  /* 0x000000ffff437224 */ /* 0x000fc600078e00a5 */
[----:B------:R-:W2:Y:S01]  /*5e70*/  LDL.LU R63, [R1+0x6c] ;  /* 0x00006c00013f7983 */ /* 0x000ea20000300800 */
[----:B------:R-:W-:-:S03]  /*5e80*/  IMAD.MOV.U32 R68, RZ, RZ, R164 ;  /* 0x000000ffff447224 */ /* 0x000fc600078e00a4 */
        /* <DEDUP_REMOVED lines=10> */
[----:B------:R-:W-:Y:S01]  /*5f30*/  IMAD.MOV.U32 R70, RZ, RZ, R19 ;  /* 0x000000ffff467224 */ /* 0x000fe200078e0013 */
[----:B------:R-:W-:Y:S01]  /*5f40*/  UIADD3 UR6, UR6, 0x6, URZ ;  /* 0x0000000606067890 */ /* 0x000fe2000fffe03f */
[----:B------:R-:W-:Y:S01]  /*5f50*/  IMAD.MOV.U32 R71, RZ, RZ, R16 ;  /* 0x000000ffff477224 */ /* 0x000fe200078e0010 */
[----:B------:R-:W-:Y:S01]  /*5f60*/  UMOV UR7, 0x40000040 ;  /* 0x4000004000077882 */ /* 0x000fe20000000000 */
[----:B------:R-:W-:Y:S01]  /*5f70*/  IMAD.MOV.U32 R72, RZ, RZ, R9 ;  /* 0x000000ffff487224 */ /* 0x000fe200078e0009 */
[----:B------:R0:W5:Y:S01]  /*5f80*/  LDL.LU R20, [R1+0x40c] ;  /* 0x00040c0001147983 */ /* 0x0001620000300800 */
[----:B------:R-:W-:-:S02]  /*5f90*/  IMAD.MOV.U32 R73, RZ, RZ, R8 ;  /* 0x000000ffff497224 */ /* 0x000fc400078e0008 */
[----:B------:R-:W-:Y:S01]  /*5fa0*/  IMAD.MOV.U32 R74, RZ, RZ, R7 ;  /* 0x000000ffff4a7224 */ /* 0x000fe200078e0007 */
[----:B------:R0:W5:Y:S01]  /*5fb0*/  LDL.LU R19, [R1+0x408] ;  /* 0x0004080001137983 */ /* 0x0001620000300800 */
[----:B------:R-:W-:Y:S02]  /*5fc0*/  IMAD.MOV.U32 R75, RZ, RZ, R6 ;  /* 0x000000ffff4b7224 */ /* 0x000fe400078e0006 */
[----:B------:R-:W-:Y:S01]  /*5fd0*/  IMAD.MOV.U32 R76, RZ, RZ, R3 ;  /* 0x000000ffff4c7224 */ /* 0x000fe200078e0003 */
[----:B------:R0:W5:Y:S01]  /*5fe0*/  LDL.LU R16, [R1+0x404] ;  /* 0x0004040001107983 */ /* 0x0001620000300800 */
[----:B------:R-:W-:Y:S02]  /*5ff0*/  IMAD.MOV.U32 R77, RZ, RZ, R2 ;  /* 0x000000ffff4d7224 */ /* 0x000fe400078e0002 */
        /* <DEDUP_REMOVED lines=88> */
[----:B------:R-:W-:-:S06]  /*6580*/  IMAD.MOV.U32 R163, RZ, RZ, R4 ;  /* 0x000000ffffa37224 */ /* 0x000fcc00078e0004 */
        /* <DEDUP_REMOVED lines=67> */
[----:B-1----:R-:W2:Y:S04]  /*69c0*/  LDL.LU.64 R162, [R1+0x3e0] ;  /* 0x0003e00001a27983 */ /* 0x002ea80000300a00 */
        /* <DEDUP_REMOVED lines=58> */
[----:B------:R-:W2:Y:S02]  /*6d70*/  LDL.LU.64 R36, [R1+0x208] ;  /* 0x0002080001247983 */ /* 0x000ea40000300a00 */
[----:B--2---:R-:W-:-:S06]  /*6d80*/  WARPGROUP.ARRIVE ;  /* 0x00000000000079c5 */ /* 0x004fcc0000000000 */
[----:B------:R-:W-:Y:S03]  /*6d90*/  QGMMA.64x256x32.F32.E5M2.E4M3 R24, R160, gdesc[UR4], R24, gsb0 ;  /* 0x03e00004a0187df3 */ /* 0x000fe60008001818 */
[----:B------:R-:W-:Y:S02]  /*6da0*/  WARPGROUP.DEPBAR.LE gsb0, 0x0 ;  /* 0x00008000000079c5 */ /* 0x000fe40000010000 */
[----:B0-----:R-:W-:Y:S05]  /*6db0*/  @!P2 BRA `(.L_x_22) ;  /* 0x000000bc003ca947 */ /* 0x001fea0003800000 */
[----:B------:R-:W-:Y:S05]  /*6dc0*/  @!P0 BRA `(.L_x_23) ;  /* 0x0000000000048947 */ /* 0x000fea0003800000 */
[----:B------:R-:W-:Y:S01]  /*6dd0*/  BPT.TRAP 0x1 ;  /* 0x000000040000795c */ /* 0x000fe20000300000 */
.L_x_23:
[----:B------:R-:W-:Y:S05]  /*6de0*/  @P1 BRA `(.L_x_24) ;  /* 0x0000000000081947 */ /* 0x000fea0003800000 */
[----:B-----5:R-:W0:Y:S02]  /*6df0*/  SYNCS.PHASECHK.TRANS64.TRYWAIT P1, [R3+URZ], R0 ;  /* 0x00000000030075a7 */ /* 0x020e24000802017f */
[----:B0-----:R-:W-:Y:S05]  /*6e00*/  @!P1 BRA `(.L_x_25) ;  /* 0x0000020800309947 */ /* 0x001fea0003800000 */
.L_x_24:
[----:B-----5:R-:W-:Y:S01]  /*6e10*/  IMAD.SHL.U32 R10, R8, 0x8000, RZ ;  /* 0x00008000080a7824 */ /* 0x020fe200078e00ff */
[----:B------:R-:W-:-:S04]  /*6e20*/  UMOV UR5, UR39 ;  /* 0x0000002700057c82 */ /* 0x000fc80008000000 */
[----:B0-----:R-:W-:-:S05]  /*6e30*/  LOP3.LUT R0, R10, R19, RZ, 0xfc, !PT ;  /* 0x000000130a007212 */ /* 0x001fca00078efcff */
[----:B------:R-:W-:-:S04]  /*6e40*/  IMAD.IADD R0, R6, 0x1, R0 ;  /* 0x0000000106007824 */ /* 0x000fc800078e0200 */
[--C-:B------:R-:W-:Y:S01]  /*6e50*/  IMAD.IADD R3, R20, 0x1, R0.reuse ;  /* 0x0000000114037824 */ /* 0x100fe200078e0200 */
[----:B------:R-:W-:Y:S04]  /*6e60*/  LDS.U8 R5, [R0+0x808] ;  /* 0x0008080000057984 */ /* 0x000fe80000000000 */
[----:B------:R-:W0:Y:S04]  /*6e70*/  LDS.U8 R4, [R3+0x808] ;  /* 0x0008080003047984 */ /* 0x000e280000000000 */
[----:B------:R-:W-:Y:S04]  /*6e80*/  LDS.U8 R12, [R0+0x800] ;  /* 0x00080000000c7984 */ /* 0x000fe80000000000 */
[----:B------:R-:W1:Y:S01]  /*6e90*/  LDS.U8 R11, [R3+0x800] ;  /* 0x00080000030b7984 */ /* 0x000e620000000000 */
[----:B0-----:R-:W-:Y:S01]  /*6ea0*/  PRMT R14, R4, 0x7604, R5 ;  /* 0x00007604040e7816 */ /* 0x001fe20000000005 */
[----:B------:R-:W-:-:S02]  /*6eb0*/  IMAD.IADD R5, R7, 0x1, R0 ;  /* 0x0000000107057824 */ /* 0x000fc400078e0200 */
[----:B------:R-:W-:Y:S04]  /*6ec0*/  LDS.U8 R4, [R3+0x1000] ;  /* 0x0010000003047984 */ /* 0x000fe80000000000 */
[----:B------:R-:W0:Y:S01]  /*6ed0*/  LDS.U8 R13, [R5+0x800] ;  /* 0x00080000050d7984 */ /* 0x000e220000000000 */
[----:B-1----:R-:W-:-:S03]  /*6ee0*/  PRMT R15, R11, 0x7604, R12 ;  /* 0x000076040b0f7816 */ /* 0x002fc6000000000c */
[----:B------:R-:W1:Y:S04]  /*6ef0*/  LDS.U8 R11, [R0+0x1000] ;  /* 0x00100000000b7984 */ /* 0x000e680000000000 */
[----:B------:R-:W2:Y:S01]  /*6f00*/  LDS.U8 R12, [R5+0x808] ;  /* 0x00080800050c7984 */ /* 0x000ea20000000000 */
[----:B0-----:R-:W-:Y:S02]  /*6f10*/  PRMT R13, R13, 0x7054, R15 ;  /* 0x000070540d0d7816 */ /* 0x001fe4000000000f */
[----:B-1----:R-:W-:Y:S01]  /*6f20*/  PRMT R15, R4, 0x7604, R11 ;  /* 0x00007604040f7816 */ /* 0x002fe2000000000b */
[----:B------:R-:W-:Y:S01]  /*6f30*/  IMAD.IADD R4, R7, 0x1, R3 ;  /* 0x0000000107047824 */ /* 0x000fe200078e0203 */
[----:B------:R-:W0:Y:S01]  /*6f40*/  LDS.U8 R11, [R5+0x1000] ;  /* 0x00100000050b7984 */ /* 0x000e220000000000 */
[----:B--2---:R-:W-:-:S03]  /*6f50*/  PRMT R12, R12, 0x7054, R14 ;  /* 0x000070540c0c7816 */ /* 0x004fc6000000000e */
[----:B------:R-:W1:Y:S04]  /*6f60*/  LDS.U8 R153, [R4+0x808] ;  /* 0x0008080004997984 */ /* 0x000e680000000000 */
[----:B------:R-:W2:Y:S04]  /*6f70*/  LDS.U8 R154, [R4+0x1000] ;  /* 0x00100000049a7984 */ /* 0x000ea80000000000 */
[----:B------:R-:W-:Y:S04]  /*6f80*/  LDS.U8 R155, [R4+0x1008] ;  /* 0x00100800049b7984 */ /* 0x000fe80000000000 */
[----:B------:R-:W-:Y:S04]  /*6f90*/  LDS.U8 R156, [R4+0x4800] ;  /* 0x00480000049c7984 */ /* 0x000fe80000000000 */
[----:B------:R-:W-:Y:S04]  /*6fa0*/  LDS.U8 R157, [R4+0x4808] ;  /* 0x00480800049d7984 */ /* 0x000fe80000000000 */
[----:B------:R-:W-:Y:S04]  /*6fb0*/  LDS.U8 R158, [R4+0x5000] ;  /* 0x00500000049e7984 */ /* 0x000fe80000000000 */
[----:B------:R-:W3:Y:S04]  /*6fc0*/  LDS.U8 R152, [R4+0x800] ;  /* 0x0008000004987984 */ /* 0x000ee80000000000 */
[----:B------:R-:W-:Y:S01]  /*6fd0*/  LDS.U8 R4, [R4+0x5008] ;  /* 0x0050080004047984 */ /* 0x000fe20000000000 */
[----:B0-----:R-:W-:-:S02]  /*6fe0*/  PRMT R11, R11, 0x7054, R15 ;  /* 0x000070540b0b7816 */ /* 0x001fc4000000000f */
[----:B-1----:R-:W-:Y:S02]  /*6ff0*/  PRMT R153, R153, 0x654, R12 ;  /* 0x0000065499997816 */ /* 0x002fe4000000000c */
[----:B------:R-:W-:Y:S01]  /*7000*/  LDS.U8 R12, [R0+0x1008] ;  /* 0x00100800000c7984 */ /* 0x000fe20000000000 */
[----:B--2---:R-:W-:-:S03]  /*7010*/  PRMT R154, R154, 0x654, R11 ;  /* 0x000006549a9a7816 */ /* 0x004fc6000000000b */
[----:B------:R-:W0:Y:S01]  /*7020*/  LDS.U8 R11, [R3+0x1008] ;  /* 0x00100800030b7984 */ /* 0x000e220000000000 */
[----:B---3--:R-:W-:Y:S02]  /*7030*/  PRMT R152, R152, 0x654, R13 ;  /* 0x0000065498987816 */ /* 0x008fe4000000000d */
[----:B0-----:R-:W-:Y:S02]  /*7040*/  PRMT R12, R11, 0x7604, R12 ;  /* 0x000076040b0c7816 */ /* 0x001fe4000000000c */
[----:B------:R-:W0:Y:S02]  /*7050*/  LDS.U8 R11, [R5+0x1008] ;  /* 0x00100800050b7984 */ /* 0x000e240000000000 */
[----:B0-----:R-:W-:Y:S02]  /*7060*/  PRMT R11, R11, 0x7054, R12 ;  /* 0x000070540b0b7816 */ /* 0x001fe4000000000c */
[----:B------:R-:W-:Y:S02]  /*7070*/  LDS.U8 R12, [R0+0x4800] ;  /* 0x00480000000c7984 */ /* 0x000fe40000000000 */
[----:B------:R-:W-:-:S02]  /*7080*/  PRMT R155, R155, 0x654, R11 ;  /* 0x000006549b9b7816 */ /* 0x000fc4000000000b */
[----:B------:R-:W0:Y:S02]  /*7090*/  LDS.U8 R11, [R3+0x4800] ;  /* 0x00480000030b7984 */ /* 0x000e240000000000 */
        /* <DEDUP_REMOVED lines=11> */
[----:B------:R-:W0:Y:S04]  /*7150*/  LDS.U8 R11, [R3+0x5000] ;  /* 0x00500000030b7984 */ /* 0x000e280000000000 */
[----:B------:R-:W-:Y:S04]  /*7160*/  LDS.U8 R0, [R0+0x5008] ;  /* 0x0050080000007984 */ /* 0x000fe80000000000 */
[----:B------:R-:W1:Y:S01]  /*7170*/  LDS.U8 R3, [R3+0x5008] ;  /* 0x0050080003037984 */ /* 0x000e620000000000 */
[----:B0-----:R-:W-:-:S03]  /*7180*/  PRMT R12, R11, 0x7604, R12 ;  /* 0x000076040b0c7816 */ /* 0x001fc6000000000c */
[----:B------:R-:W0:Y:S04]  /*7190*/  LDS.U8 R11, [R5+0x5000] ;  /* 0x00500000050b7984 */ /* 0x000e280000000000 */
[----:B------:R-:W2:Y:S01]  /*71a0*/  LDS.U8 R5, [R5+0x5008] ;  /* 0x0050080005057984 */ /* 0x000ea20000000000 */
[----:B-1----:R-:W-:Y:S02]  /*71b0*/  PRMT R0, R3, 0x7604, R0 ;  /* 0x0000760403007816 */ /* 0x002fe40000000000 */
[----:B0-----:R-:W-:-:S04]  /*71c0*/  PRMT R11, R11, 0x7054, R12 ;  /* 0x000070540b0b7816 */ /* 0x001fc8000000000c */
[----:B------:R-:W-:Y:S02]  /*71d0*/  PRMT R158, R158, 0x654, R11 ;  /* 0x000006549e9e7816 */ /* 0x000fe4000000000b */
[----:B------:R-:W0:Y:S01]  /*71e0*/  LDC R11, c[0x0][0x28c] ;  /* 0x0000a300ff0b7b82 */ /* 0x000e220000000800 */
[----:B--2---:R-:W-:-:S04]  /*71f0*/  PRMT R5, R5, 0x7054, R0 ;  /* 0x0000705405057816 */ /* 0x004fc80000000000 */
[----:B------:R-:W-:Y:S02]  /*7200*/  PRMT R159, R4, 0x654, R5 ;  /* 0x00000654049f7816 */ /* 0x000fe40000000005 */
[----:B0-----:R-:W-:-:S13]  /*7210*/  ISETP.GE.AND P1, PT, R11, 0x101, PT ;  /* 0x000001010b00780c */ /* 0x001fda0003f26270 */
[----:B------:R-:W-:Y:S05]  /*7220*/  @!P1 BRA `(.L_x_26) ;  /* 0x0000005c00349947 */ /* 0x000fea0003800000 */
[----:B------:R-:W-:Y:S01]  /*7230*/  R2UR UR7, R8 ;  /* 0x00000000080772ca */ /* 0x000fe200000e0000 */
[----:B------:R-:W-:Y:S01]  /*7240*/  UIADD3 UR6, UR40, -0x1, URZ ;  /* 0xffffffff28067890 */ /* 0x000fe2000fffe03f */
[----:B------:R-:W-:-:S13]  /*7250*/  UMOV UR5, UR39 ;  /* 0x0000002700057c82 */ /* 0x000fda0008000000 */
.L_x_34:
[----:B------:R-:W-:-:S04]  /*7260*/  UIADD3 UR8, UR7, 0x1, URZ ;  /* 0x0000000107087890 */ /* 0x000fc8000fffe03f */
[----:B------:R-:W-:-:S04]  /*7270*/  UISETP.NE.AND UP0, UPT, UR8, 0x3, UPT ;  /* 0x000000030800788c */ /* 0x000fc8000bf05270 */
[----:B------:R-:W-:Y:S02]  /*7280*/  USEL UR9, URZ, 0x1, UP0 ;  /* 0x000000013f097887 */ /* 0x000fe40008000000 */
[----:B------:R-:W-:-:S04]  /*7290*/  USEL UR8, UR8, URZ, UP0 ;  /* 0x0000003f08087287 */ /* 0x000fc80008000000 */
[----:B------:R-:W-:Y:S02]  /*72a0*/  LOP3.LUT R9, R9, UR9, RZ, 0x3c, !PT ;  /* 0x0000000909097c12 */ /* 0x000fe4000f8e3cff */
[----:B------:R-:W-:Y:S01]  /*72b0*/  IMAD.U32 R8, RZ, RZ, UR8 ;  /* 0x00000008ff087e24 */ /* 0x000fe2000f8e00ff */
[----:B-----5:R-:W-:Y:S06]  /*72c0*/  @!P0 BRA `(.L_x_27) ;  /* 0x0000000000048947 */ /* 0x020fec0003800000 */
[----:B------:R-:W-:Y:S01]  /*72d0*/  BPT.TRAP 0x1 ;  /* 0x000000040000795c */ /* 0x000fe20000300000 */
.L_x_27:
        /* <DEDUP_REMOVED lines=128> */
[----:B------:R-:W0:Y:S01]  /*7ae0*/  S2UR UR9, SR_CgaCtaId ;  /* 0x00000000000979c3 */ /* 0x000e220000008800 */
[----:B------:R-:W-:Y:S01]  /*7af0*/  UMOV UR8, 0x400 ;  /* 0x0000040000087882 */ /* 0x000fe20000000000 */
[----:B------:R-:W-:Y:S01]  /*7b00*/  SHF.L.U32 R10, R9, 0x1f, RZ ;  /* 0x0000001f090a7819 */ /* 0x000fe200000006ff */
[----:B------:R-:W-:Y:S01]  /*7b10*/  ULEA UR10, UR7, UR4, 0xb ;  /* 0x00000004070a7291 */ /* 0x000fe2000f8e583f */
[----:B------:R-:W-:Y:S01]  /*7b20*/  UMOV UR11, 0x40000040 ;  /* 0x40000040000b7882 */ /* 0x000fe20000000000 */
[----:B0-----:R-:W-:-:S06]  /*7b30*/  ULEA UR8, UR9, UR8, 0x18 ;  /* 0x0000000809087291 */ /* 0x001fcc000f8ec03f */
[----:B------:R-:W-:-:S04]  /*7b40*/  IMAD.U32 R6, RZ, RZ, UR8 ;  /* 0x00000008ff067e24 */ /* 0x000fc8000f8e00ff */
[----:B------:R-:W-:-:S04]  /*7b50*/  IMAD R11, R8, 0x8, R6 ;  /* 0x00000008080b7824 */ /* 0x000fc800078e0206 */
[----:B------:R0:W1:Y:S01]  /*7b60*/  SYNCS.PHASECHK.TRANS64.TRYWAIT P1, [R11+URZ], R10 ;  /* 0x0000000a0b0075a7 */ /* 0x000062000802017f */
[----:B--2---:R-:W-:-:S06]  /*7b70*/  WARPGROUP.ARRIVE ;  /* 0x00000000000079c5 */ /* 0x004fcc0000000000 */
[----:B------:R-:W-:Y:S03]  /*7b80*/  QGMMA.64x256x32.F32.E5M2.E4M3 R24, R152, gdesc[UR8], R24, gsb0 ;  /* 0x03e0000898187df3 */ /* 0x000fe60008001818 */
        /* <DEDUP_REMOVED lines=61> */
[----:B------:R2:W-:Y:S01]  /*7f60*/  STL [R1+0xa0], R64 ;  /* 0x0000a04001007387 */ /* 0x0005e20000100800 */
[----:B------:R-:W-:Y:S02]  /*7f70*/  IMAD.MOV.U32 R190, RZ, RZ, R110 ;  /* 0x000000ffffbe7224 */ /* 0x000fe400078e006e */
[----:B------:R-:W-:Y:S01]  /*7f80*/  IMAD.MOV.U32 R189, RZ, RZ, R111 ;  /* 0x000000ffffbd7224 */ /* 0x000fe200078e006f */
[----:B------:R-:W3:Y:S01]  /*7f90*/  LDL.LU.64 R150, [R1+0x5b0] ;  /* 0x0005b00001967983 */ /* 0x000ee20000300a00 */
[----:B------:R-:W-:Y:S02]  /*7fa0*/  IMAD.MOV.U32 R192, RZ, RZ, R108 ;  /* 0x000000ffffc07224 */ /* 0x000fe400078e006c */
[----:B------:R-:W-:Y:S01]  /*7fb0*/  IMAD.MOV.U32 R191, RZ, RZ, R109 ;  /* 0x000000ffffbf7224 */ /* 0x000fe200078e006d */
[----:B------:R-:W3:Y:S01]  /*7fc0*/  LDL.LU.64 R148, [R1+0x5a8] ;  /* 0x0005a80001947983 */ /* 0x000ee20000300a00 */
[----:B------:R-:W-:-:S02]  /*7fd0*/  IMAD.MOV.U32 R194, RZ, RZ, R106 ;  /* 0x000000ffffc27224 */ /* 0x000fc400078e006a */
[----:B------:R-:W-:Y:S01]  /*7fe0*/  IMAD.MOV.U32 R193, RZ, RZ, R107 ;  /* 0x000000ffffc17224 */ /* 0x000fe200078e006b */
[----:B------:R-:W3:Y:S01]  /*7ff0*/  LDL.LU.64 R146, [R1+0x5a0] ;  /* 0x0005a00001927983 */ /* 0x000ee20000300a00 */
        /* <DEDUP_REMOVED lines=60> */
[----:B------:R-:W-:-:S03]  /*83c0*/  IMAD.MOV.U32 R235, RZ, RZ, R65 ;  /* 0x000000ffffeb7224 */ /* 0x000fc600078e0041 */
        /* <DEDUP_REMOVED lines=20> */
[----:B--2---:R-:W3:Y:S04]  /*8510*/  LDL.LU.64 R64, [R1+0x458] ;  /* 0x0004580001407983 */ /* 0x004ee80000300a00 */
        /* <DEDUP_REMOVED lines=19> */
[----:B------:R-:W3:Y:S01]  /*8650*/  LDL.LU.64 R24, [R1+0x3b8] ;  /* 0x0003b80001187983 */ /* 0x000ee20000300a00 */
[----:B------:R-:W-:-:S06]  /*8660*/  USHF.L.U32 UR7, UR7, 0xf, URZ ;  /* 0x0000000f07077899 */ /* 0x000fcc000800063f */
[----:B------:R-:W-:-:S05]  /*8670*/  LOP3.LUT R0, R19, UR7, RZ, 0xfc, !PT ;  /* 0x0000000713007c12 */ /* 0x000fca000f8efcff */
[----:B------:R-:W-:-:S04]  /*8680*/  IMAD.IADD R0, R6, 0x1, R0 ;  /* 0x0000000106007824 */ /* 0x000fc800078e0200 */
[----:B------:R-:W-:Y:S01]  /*8690*/  IMAD.IADD R3, R20, 0x1, R0 ;  /* 0x0000000114037824 */ /* 0x000fe200078e0200 */
[----:B------:R-:W-:Y:S04]  /*86a0*/  LDS.U8 R13, [R0+0x1800] ;  /* 0x00180000000d7984 */ /* 0x000fe80000000000 */
[----:B------:R-:W-:Y:S04]  /*86b0*/  LDS.U8 R12, [R3+0x1800] ;  /* 0x00180000030c7984 */ /* 0x000fe80000000000 */
[----:B------:R-:W-:Y:S04]  /*86c0*/  LDS.U8 R5, [R0+0x1808] ;  /* 0x0018080000057984 */ /* 0x000fe80000000000 */
[----:B------:R-:W2:Y:S01]  /*86d0*/  LDS.U8 R4, [R3+0x1808] ;  /* 0x0018080003047984 */ /* 0x000ea20000000000 */
[----:B------:R-:W-:Y:S01]  /*86e0*/  UMOV UR14, UR10 ;  /* 0x0000000a000e7c82 */ /* 0x000fe20008000000 */
[----:B------:R-:W-:Y:S01]  /*86f0*/  UMOV UR15, UR11 ;  /* 0x0000000b000f7c82 */ /* 0x000fe20008000000 */
        /* <DEDUP_REMOVED lines=57> */
[----:B---3--:R-:W3:Y:S04]  /*8a90*/  LDL.LU R44, [R1] ;  /* 0x00000000012c7983 */ /* 0x008ee80000300800 */
[----:B------:R-:W3:Y:S04]  /*8aa0*/  LDL.LU R45, [R1+0x4] ;  /* 0x00000400012d7983 */ /* 0x000ee80000300800 */
        /* <DEDUP_REMOVED lines=38> */
[----:B------:R-:W3:Y:S01]  /*8d10*/  LDL.LU R84, [R1+0xa0] ;  /* 0x0000a00001547983 */ /* 0x000ee20000300800 */
[----:B------:R-:W-:-:S02]  /*8d20*/  IMAD.MOV.U32 R151, RZ, RZ, R169 ;  /* 0x000000ffff977224 */ /* 0x000fc400078e00a9 */
[----:B------:R-:W-:Y:S02]  /*8d30*/  IMAD.MOV.U32 R156, RZ, RZ, R168 ;  /* 0x000000ffff9c7224 */ /* 0x000fe400078e00a8 */
[----:B------:R-:W-:Y:S01]  /*8d40*/  IMAD.MOV.U32 R169, RZ, RZ, R17 ;  /* 0x000000ffffa97224 */ /* 0x000fe200078e0011 */
[----:B--2---:R-:W-:Y:S01]  /*8d50*/  PRMT R17, R4, 0x7604, R5 ;  /* 0x0000760404117816 */ /* 0x004fe20000000005 */
[----:B------:R-:W-:Y:S01]  /*8d60*/  IMAD.MOV.U32 R168, RZ, RZ, R18 ;  /* 0x000000ffffa87224 */ /* 0x000fe200078e0012 */
[----:B------:R-:W-:Y:S01]  /*8d70*/  PRMT R18, R12, 0x7604, R13 ;  /* 0x000076040c127816 */ /* 0x000fe2000000000d */
[----:B------:R-:W-:Y:S01]  /*8d80*/  IMAD.IADD R5, R7, 0x1, R0 ;  /* 0x0000000107057824 */ /* 0x000fe200078e0200 */
[----:B------:R-:W-:Y:S01]  /*8d90*/  LDS.U8 R13, [R0+0x2000] ;  /* 0x00200000000d7984 */ /* 0x000fe20000000000 */
[----:B------:R-:W-:-:S03]  /*8da0*/  IMAD.MOV.U32 R149, RZ, RZ, R171 ;  /* 0x000000ffff957224 */ /* 0x000fc600078e00ab */
[----:B------:R-:W2:Y:S01]  /*8db0*/  LDS.U8 R12, [R3+0x2000] ;  /* 0x00200000030c7984 */ /* 0x000ea20000000000 */
[----:B------:R-:W-:-:S03]  /*8dc0*/  IMAD.MOV.U32 R171, RZ, RZ, R14 ;  /* 0x000000ffffab7224 */ /* 0x000fc600078e000e */
[----:B------:R-:W4:Y:S04]  /*8dd0*/  LDS.U8 R14, [R5+0x1808] ;  /* 0x00180800050e7984 */ /* 0x000f280000000000 */
[----:B------:R-:W5:Y:S01]  /*8de0*/  LDS.U8 R4, [R5+0x2000] ;  /* 0x0020000005047984 */ /* 0x000f620000000000 */
[----:B--2---:R-:W-:-:S03]  /*8df0*/  PRMT R12, R12, 0x7604, R13 ;  /* 0x000076040c0c7816 */ /* 0x004fc6000000000d */
[----:B------:R-:W-:Y:S01]  /*8e00*/  LDS.U8 R13, [R0+0x2008] ;  /* 0x00200800000d7984 */ /* 0x000fe20000000000 */
[----:B----4-:R-:W-:Y:S02]  /*8e10*/  PRMT R14, R14, 0x7054, R17 ;  /* 0x000070540e0e7816 */ /* 0x010fe40000000011 */
[----:B-----5:R-:W-:Y:S02]  /*8e20*/  PRMT R17, R4, 0x7054, R12 ;  /* 0x0000705404117816 */ /* 0x020fe4000000000c */
[----:B------:R-:W2:Y:S01]  /*8e30*/  LDS.U8 R12, [R3+0x2008] ;  /* 0x00200800030c7984 */ /* 0x000ea20000000000 */
[----:B------:R-:W-:Y:S02]  /*8e40*/  IMAD.MOV.U32 R150, RZ, RZ, R170 ;  /* 0x000000ffff967224 */ /* 0x000fe400078e00aa */
[----:B------:R-:W-:Y:S02]  /*8e50*/  IMAD.MOV.U32 R170, RZ, RZ, R15 ;  /* 0x000000ffffaa7224 */ /* 0x000fe400078e000f */
[----:B------:R-:W-:Y:S01]  /*8e60*/  IMAD.IADD R4, R7, 0x1, R3 ;  /* 0x0000000107047824 */ /* 0x000fe200078e0203 */
[----:B------:R-:W4:Y:S01]  /*8e70*/  LDS.U8 R15, [R5+0x1800] ;  /* 0x00180000050f7984 */ /* 0x000f220000000000 */
[----:B------:R-:W-:-:S02]  /*8e80*/  IMAD.MOV.U32 R145, RZ, RZ, R175 ;  /* 0x000000ffff917224 */ /* 0x000fc400078e00af */
[----:B------:R-:W-:Y:S01]  /*8e90*/  IMAD.MOV.U32 R146, RZ, RZ, R174 ;  /* 0x000000ffff927224 */ /* 0x000fe200078e00ae */
[----:B------:R-:W-:Y:S01]  /*8ea0*/  LDS.U8 R175, [R4+0x2008] ;  /* 0x0020080004af7984 */ /* 0x000fe20000000000 */
[----:B------:R-:W-:Y:S02]  /*8eb0*/  IMAD.MOV.U32 R147, RZ, RZ, R173 ;  /* 0x000000ffff937224 */ /* 0x000fe400078e00ad */
[----:B------:R-:W-:Y:S01]  /*8ec0*/  IMAD.MOV.U32 R148, RZ, RZ, R172 ;  /* 0x000000ffff947224 */ /* 0x000fe200078e00ac */
[----:B------:R-:W-:Y:S04]  /*8ed0*/  LDS.U8 R173, [R4+0x1808] ;  /* 0x0018080004ad7984 */ /* 0x000fe80000000000 */
[----:B------:R-:W-:Y:S04]  /*8ee0*/  LDS.U8 R172, [R4+0x1800] ;  /* 0x0018000004ac7984 */ /* 0x000fe80000000000 */
[----:B------:R-:W-:Y:S01]  /*8ef0*/  LDS.U8 R174, [R4+0x2000] ;  /* 0x0020000004ae7984 */ /* 0x000fe20000000000 */
[----:B--2---:R-:W-:-:S03]  /*8f00*/  PRMT R13, R12, 0x7604, R13 ;  /* 0x000076040c0d7816 */ /* 0x004fc6000000000d */
[----:B------:R-:W2:Y:S01]  /*8f10*/  LDS.U8 R12, [R5+0x2008] ;  /* 0x00200800050c7984 */ /* 0x000ea20000000000 */
[----:B------:R-:W-:Y:S02]  /*8f20*/  IMAD.MOV.U32 R157, RZ, RZ, R167 ;  /* 0x000000ffff9d7224 */ /* 0x000fe400078e00a7 */
[----:B------:R-:W-:Y:S01]  /*8f30*/  IMAD.MOV.U32 R158, RZ, RZ, R166 ;  /* 0x000000ffff9e7224 */ /* 0x000fe200078e00a6 */
[----:B----4-:R-:W-:Y:S01]  /*8f40*/  PRMT R15, R15, 0x7054, R18 ;  /* 0x000070540f0f7816 */ /* 0x010fe20000000012 */
        /* <DEDUP_REMOVED lines=16> */
[----:B------:R-:W-:Y:S01]  /*9050*/  IMAD.MOV.U32 R100, RZ, RZ, R220 ;  /* 0x000000ffff647224 */ /* 0x000fe200078e00dc */
[----:B--2---:R-:W-:Y:S01]  /*9060*/  PRMT R12, R12, 0x7054, R13 ;  /* 0x000070540c0c7816 */ /* 0x004fe2000000000d */
        /* <DEDUP_REMOVED lines=46> */
[----:B------:R-:W-:Y:S01]  /*9350*/  IMAD.MOV.U32 R167, RZ, RZ, R21 ;  /* 0x000000ffffa77224 */ /* 0x000fe200078e0015 */
[----:B------:R-:W-:Y:S01]  /*9360*/  PRMT R172, R172, 0x654, R15 ;  /* 0x00000654acac7816 */ /* 0x000fe2000000000f */
[----:B------:R-:W-:Y:S01]  /*9370*/  UIADD3 UR8, UR10, 0x2, URZ ;  /* 0x000000020a087890 */ /* 0x000fe2000fffe03f */
[----:B------:R-:W-:-:S02]  /*9380*/  PRMT R173, R173, 0x654, R14 ;  /* 0x00000654adad7816 */ /* 0x000fc4000000000e */
[----:B------:R-:W-:Y:S02]  /*9390*/  PRMT R174, R174, 0x654, R17 ;  /* 0x00000654aeae7816 */ /* 0x000fe40000000011 */
[----:B------:R-:W-:Y:S01]  /*93a0*/  PRMT R175, R175, 0x654, R12 ;  /* 0x00000654afaf7816 */ /* 0x000fe2000000000c */
[----:B------:R-:W-:Y:S01]  /*93b0*/  UMOV UR15, 0x40000040 ;  /* 0x40000040000f7882 */ /* 0x000fe20000000000 */
[----:B------:R-:W-:Y:S02]  /*93c0*/  UMOV UR14, UR8 ;  /* 0x00000008000e7c82 */ /* 0x000fe40008000000 */
[----:B---3--:R-:W-:-:S06]  /*93d0*/  WARPGROUP.ARRIVE ;  /* 0x00000000000079c5 */ /* 0x008fcc0000000000 */
        /* <DEDUP_REMOVED lines=66> */
[----:B--2---:R-:W2:Y:S04]  /*9800*/  LDL.LU.64 R150, [R1+0x3b0] ;  /* 0x0003b00001967983 */ /* 0x004ea80000300a00 */
        /* <DEDUP_REMOVED lines=53> */
[----:B------:R-:W-:Y:S04]  /*9b60*/  LDS.U8 R18, [R0+0x5800] ;  /* 0x0058000000127984 */ /* 0x000fe80000000000 */
[----:B------:R-:W3:Y:S04]  /*9b70*/  LDS.U8 R17, [R3+0x5800] ;  /* 0x0058000003117984 */ /* 0x000ee80000000000 */
[----:B------:R-:W-:Y:S04]  /*9b80*/  LDS.U8 R13, [R0+0x6000] ;  /* 0x00600000000d7984 */ /* 0x000fe80000000000 */
[----:B------:R-:W4:Y:S04]  /*9b90*/  LDS.U8 R12, [R3+0x6000] ;  /* 0x00600000030c7984 */ /* 0x000f280000000000 */
[----:B------:R-:W-:Y:S04]  /*9ba0*/  LDS.U8 R15, [R0+0x5808] ;  /* 0x00580800000f7984 */ /* 0x000fe80000000000 */
[----:B------:R-:W5:Y:S04]  /*9bb0*/  LDS.U8 R14, [R3+0x5808] ;  /* 0x00580800030e7984 */ /* 0x000f680000000000 */
[----:B------:R-:W-:Y:S04]  /*9bc0*/  LDS.U8 R168, [R4+0x5800] ;  /* 0x0058000004a87984 */ /* 0x000fe80000000000 */
[----:B------:R-:W-:Y:S04]  /*9bd0*/  LDS.U8 R169, [R4+0x5808] ;  /* 0x0058080004a97984 */ /* 0x000fe80000000000 */
[----:B------:R-:W-:Y:S04]  /*9be0*/  LDS.U8 R170, [R4+0x6000] ;  /* 0x0060000004aa7984 */ /* 0x000fe80000000000 */
[----:B------:R-:W-:Y:S01]  /*9bf0*/  LDS.U8 R171, [R4+0x6008] ;  /* 0x0060080004ab7984 */ /* 0x000fe20000000000 */
[----:B---3--:R-:W-:-:S02]  /*9c00*/  PRMT R18, R17, 0x7604, R18 ;  /* 0x0000760411127816 */ /* 0x008fc40000000012 */
[----:B----4-:R-:W-:Y:S02]  /*9c10*/  PRMT R17, R12, 0x7604, R13 ;  /* 0x000076040c117816 */ /* 0x010fe4000000000d */
[----:B------:R-:W3:Y:S04]  /*9c20*/  LDS.U8 R13, [R5+0x5808] ;  /* 0x00580800050d7984 */ /* 0x000ee80000000000 */
[----:B------:R-:W4:Y:S01]  /*9c30*/  LDS.U8 R12, [R5+0x6000] ;  /* 0x00600000050c7984 */ /* 0x000f220000000000 */
[----:B-----5:R-:W-:-:S03]  /*9c40*/  PRMT R15, R14, 0x7604, R15 ;  /* 0x000076040e0f7816 */ /* 0x020fc6000000000f */
[----:B------:R-:W-:Y:S01]  /*9c50*/  LDS.U8 R14, [R5+0x5800] ;  /* 0x00580000050e7984 */ /* 0x000fe20000000000 */
[----:B---3--:R-:W-:-:S03]  /*9c60*/  PRMT R15, R13, 0x7054, R15 ;  /* 0x000070540d0f7816 */ /* 0x008fc6000000000f */
[----:B------:R-:W-:Y:S01]  /*9c70*/  LDS.U8 R13, [R0+0x6008] ;  /* 0x00600800000d7984 */ /* 0x000fe20000000000 */
[----:B----4-:R-:W-:-:S03]  /*9c80*/  PRMT R17, R12, 0x7054, R17 ;  /* 0x000070540c117816 */ /* 0x010fc60000000011 */
[----:B------:R-:W3:Y:S02]  /*9c90*/  LDS.U8 R12, [R3+0x6008] ;  /* 0x00600800030c7984 */ /* 0x000ee40000000000 */
[----:B---3--:R-:W-:Y:S02]  /*9ca0*/  PRMT R13, R12, 0x7604, R13 ;  /* 0x000076040c0d7816 */ /* 0x008fe4000000000d */
[----:B------:R-:W3:Y:S01]  /*9cb0*/  LDS.U8 R12, [R5+0x6008] ;  /* 0x00600800050c7984 */ /* 0x000ee20000000000 */
[----:B------:R-:W-:Y:S02]  /*9cc0*/  PRMT R14, R14, 0x7054, R18 ;  /* 0x000070540e0e7816 */ /* 0x000fe40000000012 */
[----:B------:R-:W-:Y:S02]  /*9cd0*/  PRMT R169, R169, 0x654, R15 ;  /* 0x00000654a9a97816 */ /* 0x000fe4000000000f */
[----:B------:R-:W-:Y:S02]  /*9ce0*/  PRMT R168, R168, 0x654, R14 ;  /* 0x00000654a8a87816 */ /* 0x000fe4000000000e */
[----:B------:R-:W-:-:S02]  /*9cf0*/  PRMT R170, R170, 0x654, R17 ;  /* 0x00000654aaaa7816 */ /* 0x000fc40000000011 */
[----:B---3--:R-:W-:-:S04]  /*9d00*/  PRMT R12, R12, 0x7054, R13 ;  /* 0x000070540c0c7816 */ /* 0x008fc8000000000d */
[----:B------:R-:W-:-:S04]  /*9d10*/  PRMT R171, R171, 0x654, R12 ;  /* 0x00000654abab7816 */ /* 0x000fc8000000000c */
[----:B--2---:R-:W-:-:S06]  /*9d20*/  WARPGROUP.ARRIVE ;  /* 0x00000000000079c5 */ /* 0x004fcc0000000000 */
[----:B------:R-:W-:Y:S03]  /*9d30*/  QGMMA.64x256x32.F32.E5M2.E4M3 R24, R168, gdesc[UR12], R24, gsb0 ;  /* 0x03e0000ca8187df3 */ /* 0x000fe60008001818 */
[----:B------:R-:W-:Y:S02]  /*9d40*/  WARPGROUP.DEPBAR.LE gsb0, 0x0 ;  /* 0x00008000000079c5 */ /* 0x000fe40000010000 */
[----:B------:R-:W-:Y:S04]  /*9d50*/  LDS.U8 R18, [R0+0x2800] ;  /* 0x0028000000127984 */ /* 0x000fe80000000000 */
[----:B------:R-:W2:Y:S04]  /*9d60*/  LDS.U8 R17, [R3+0x2800] ;  /* 0x0028000003117984 */ /* 0x000ea80000000000 */
[----:B------:R-:W-:Y:S04]  /*9d70*/  LDS.U8 R13, [R0+0x3000] ;  /* 0x00300000000d7984 */ /* 0x000fe80000000000 */
[----:B------:R-:W3:Y:S04]  /*9d80*/  LDS.U8 R12, [R3+0x3000] ;  /* 0x00300000030c7984 */ /* 0x000ee80000000000 */
[----:B------:R-:W-:Y:S04]  /*9d90*/  LDS.U8 R15, [R0+0x2808] ;  /* 0x00280800000f7984 */ /* 0x000fe80000000000 */
[----:B------:R-:W4:Y:S04]  /*9da0*/  LDS.U8 R14, [R3+0x2808] ;  /* 0x00280800030e7984 */ /* 0x000f280000000000 */
[----:B------:R-:W-:Y:S04]  /*9db0*/  LDS.U8 R159, [R4+0x3008] ;  /* 0x00300800049f7984 */ /* 0x000fe80000000000 */
[----:B------:R-:W-:Y:S04]  /*9dc0*/  LDS.U8 R152, [R4+0x6800] ;  /* 0x0068000004987984 */ /* 0x000fe80000000000 */
[----:B------:R-:W-:Y:S04]  /*9dd0*/  LDS.U8 R153, [R4+0x6808] ;  /* 0x0068080004997984 */ /* 0x000fe80000000000 */
[----:B------:R-:W-:Y:S04]  /*9de0*/  LDS.U8 R154, [R4+0x7000] ;  /* 0x00700000049a7984 */ /* 0x000fe80000000000 */
[----:B------:R-:W-:Y:S01]  /*9df0*/  LDS.U8 R156, [R4+0x2800] ;  /* 0x00280000049c7984 */ /* 0x000fe20000000000 */
[----:B--2---:R-:W-:-:S03]  /*9e00*/  PRMT R18, R17, 0x7604, R18 ;  /* 0x0000760411127816 */ /* 0x004fc60000000012 */
[----:B------:R-:W-:Y:S04]  /*9e10*/  LDS.U8 R157, [R4+0x2808] ;  /* 0x00280800049d7984 */ /* 0x000fe80000000000 */
[----:B------:R-:W-:Y:S01]  /*9e20*/  LDS.U8 R158, [R4+0x3000] ;  /* 0x00300000049e7984 */ /* 0x000fe20000000000 */
[----:B---3--:R-:W-:-:S03]  /*9e30*/  PRMT R17, R12, 0x7604, R13 ;  /* 0x000076040c117816 */ /* 0x008fc6000000000d */
[----:B------:R-:W-:Y:S04]  /*9e40*/  LDS.U8 R155, [R4+0x7008] ;  /* 0x00700800049b7984 */ /* 0x000fe80000000000 */
[----:B------:R-:W2:Y:S04]  /*9e50*/  LDS.U8 R13, [R5+0x2808] ;  /* 0x00280800050d7984 */ /* 0x000ea80000000000 */
[----:B------:R-:W3:Y:S01]  /*9e60*/  LDS.U8 R12, [R5+0x3000] ;  /* 0x00300000050c7984 */ /* 0x000ee20000000000 */
[----:B----4-:R-:W-:-:S03]  /*9e70*/  PRMT R15, R14, 0x7604, R15 ;  /* 0x000076040e0f7816 */ /* 0x010fc6000000000f */
[----:B------:R-:W-:Y:S01]  /*9e80*/  LDS.U8 R14, [R5+0x2800] ;  /* 0x00280000050e7984 */ /* 0x000fe20000000000 */
[----:B--2---:R-:W-:-:S03]  /*9e90*/  PRMT R15, R13, 0x7054, R15 ;  /* 0x000070540d0f7816 */ /* 0x004fc6000000000f */
[----:B------:R-:W-:Y:S01]  /*9ea0*/  LDS.U8 R13, [R0+0x3008] ;  /* 0x00300800000d7984 */ /* 0x000fe20000000000 */
[----:B---3--:R-:W-:-:S03]  /*9eb0*/  PRMT R17, R12, 0x7054, R17 ;  /* 0x000070540c117816 */ /* 0x008fc60000000011 */
[----:B------:R-:W2:Y:S02]  /*9ec0*/  LDS.U8 R12, [R3+0x3008] ;  /* 0x00300800030c7984 */ /* 0x000ea40000000000 */
[----:B--2---:R-:W-:Y:S02]  /*9ed0*/  PRMT R13, R12, 0x7604, R13 ;  /* 0x000076040c0d7816 */ /* 0x004fe4000000000d */
[----:B------:R-:W2:Y:S02]  /*9ee0*/  LDS.U8 R12, [R5+0x3008] ;  /* 0x00300800050c7984 */ /* 0x000ea40000000000 */
[----:B--2---:R-:W-:Y:S02]  /*9ef0*/  PRMT R12, R12, 0x7054, R13 ;  /* 0x000070540c0c7816 */ /* 0x004fe4000000000d */
[----:B------:R-:W-:Y:S02]  /*9f00*/  LDS.U8 R13, [R0+0x6800] ;  /* 0x00680000000d7984 */ /* 0x000fe40000000000 */
[----:B------:R-:W-:-:S02]  /*9f10*/  PRMT R159, R159, 0x654, R12 ;  /* 0x000006549f9f7816 */ /* 0x000fc4000000000c */
        /* <DEDUP_REMOVED lines=20> */
[----:B------:R-:W2:Y:S01]  /*a060*/  LDS.U8 R12, [R5+0x7008] ;  /* 0x00700800050c7984 */ /* 0x000ea20000000000 */
[----:B------:R-:W-:Y:S02]  /*a070*/  PRMT R14, R14, 0x7054, R18 ;  /* 0x000070540e0e7816 */ /* 0x000fe40000000012 */
[----:B------:R-:W-:Y:S02]  /*a080*/  PRMT R157, R157, 0x654, R15 ;  /* 0x000006549d9d7816 */ /* 0x000fe4000000000f */
[----:B------:R-:W-:Y:S02]  /*a090*/  PRMT R156, R156, 0x654, R14 ;  /* 0x000006549c9c7816 */ /* 0x000fe4000000000e */
[----:B------:R-:W-:-:S02]  /*a0a0*/  PRMT R158, R158, 0x654, R17 ;  /* 0x000006549e9e7816 */ /* 0x000fc40000000011 */
[----:B--2---:R-:W-:-:S04]  /*a0b0*/  PRMT R12, R12, 0x7054, R13 ;  /* 0x000070540c0c7816 */ /* 0x004fc8000000000d */
[----:B------:R-:W-:Y:S01]  /*a0c0*/  PRMT R155, R155, 0x654, R12 ;  /* 0x000006549b9b7816 */ /* 0x000fe2000000000c */
[----:B01----:R-:W-:Y:S06]  /*a0d0*/  @!P0 BRA `(.L_x_28) ;  /* 0x0000000000048947 */ /* 0x003fec0003800000 */
[----:B------:R-:W-:Y:S01]  /*a0e0*/  BPT.TRAP 0x1 ;  /* 0x000000040000795c */ /* 0x000fe20000300000 */
.L_x_28:
[----:B------:R-:W-:Y:S01]  /*a0f0*/  UISETP.GT.U32.AND UP0, UPT, UR43, 0x1, UPT ;  /* 0x000000012b00788c */ /* 0x000fe2000bf04070 */
[----:B------:R-:W-:-:S04]  /*a100*/  IMAD.U32 R12, RZ, RZ, UR5 ;  /* 0x00000005ff0c7e24 */ /* 0x000fc8000f8e00ff */
[----:B------:R-:W-:Y:S01]  /*a110*/  IMAD R12, R12, 0x8, R6 ;  /* 0x000000080c0c7824 */ /* 0x000fe200078e0206 */
[----:B------:R-:W-:-:S03]  /*a120*/  PLOP3.LUT P2, PT, PT, PT, UP0, 0x80, 0x0 ;  /* 0x000000000000781c */ /* 0x000fc60003f4f008 */
[----:B------:R-:W-:-:S05]  /*a130*/  VIADD R12, R12, 0x18 ;  /* 0x000000180c0c7836 */ /* 0x000fca0000000000 */
[----:B------:R-:W-:-:S04]  /*a140*/  PRMT R12, RZ, 0x654, R12 ;  /* 0x00000654ff0c7816 */ /* 0x000fc8000000000c */
[----:B------:R0:W-:Y:S01]  /*a150*/  SYNCS.ARRIVE.TRANS64.RED.A1T0 RZ, [R12+URZ], RZ ;  /* 0x000000ff0cff79a7 */ /* 0x0001e2000810043f */
[----:B------:R-:W-:Y:S05]  /*a160*/  @P2 BRA `(.L_x_29) ;  /* 0x0000000000042947 */ /* 0x000fea0003800000 */
[----:B------:R-:W-:Y:S01]  /*a170*/  BPT.TRAP 0x1 ;  /* 0x000000040000795c */ /* 0x000fe20000300000 */
.L_x_29:
        /* <DEDUP_REMOVED lines=59> */
[----:B------:R-:W-:Y:S04]  /*a530*/  LDS.U8 R17, [R0+0x3800] ;  /* 0x0038000000117984 */ /* 0x000fe80000000000 */
[----:B------:R-:W1:Y:S04]  /*a540*/  LDS.U8 R15, [R3+0x3800] ;  /* 0x00380000030f7984 */ /* 0x000e680000000000 */
[----:B------:R-:W-:Y:S04]  /*a550*/  STL.64 [R1+0x228], R36 ;  /* 0x0002282401007387 */ /* 0x000fe80000100a00 */
[----:B------:R-:W-:Y:S04]  /*a560*/  LDS.U8 R13, [R0+0x3808] ;  /* 0x00380800000d7984 */ /* 0x000fe80000000000 */
[----:B0-----:R-:W0:Y:S04]  /*a570*/  LDS.U8 R12, [R3+0x3808] ;  /* 0x00380800030c7984 */ /* 0x001e280000000000 */
[----:B------:R-:W-:Y:S04]  /*a580*/  STL.64 [R1+0x220], R34 ;  /* 0x0002202201007387 */ /* 0x000fe80000100a00 */
[----:B------:R-:W-:Y:S04]  /*a590*/  STL.64 [R1+0x218], R32 ;  /* 0x0002182001007387 */ /* 0x000fe80000100a00 */
[----:B------:R-:W-:Y:S04]  /*a5a0*/  STL.64 [R1+0x210], R30 ;  /* 0x0002101e01007387 */ /* 0x000fe80000100a00 */
[----:B------:R2:W-:Y:S04]  /*a5b0*/  STL.64 [R1+0x208], R28 ;  /* 0x0002081c01007387 */ /* 0x0005e80000100a00 */
[----:B------:R-:W-:Y:S04]  /*a5c0*/  LDS.U8 R166, [R4+0x4000] ;  /* 0x0040000004a67984 */ /* 0x000fe80000000000 */
[----:B------:R-:W-:Y:S04]  /*a5d0*/  LDS.U8 R167, [R4+0x4008] ;  /* 0x0040080004a77984 */ /* 0x000fe80000000000 */
[----:B--2---:R-:W2:Y:S04]  /*a5e0*/  LDL.LU R28, [R1] ;  /* 0x00000000011c7983 */ /* 0x004ea80000300800 */
        /* <DEDUP_REMOVED lines=30> */
[----:B-1----:R-:W-:-:S03]  /*a7d0*/  PRMT R15, R15, 0x7604, R17 ;  /* 0x000076040f0f7816 */ /* 0x002fc60000000011 */
[----:B------:R-:W2:Y:S01]  /*a7e0*/  LDL.LU R59, [R1+0x7c] ;  /* 0x00007c00013b7983 */ /* 0x000ea20000300800 */
[----:B0-----:R-:W-:-:S03]  /*a7f0*/  PRMT R17, R12, 0x7604, R13 ;  /* 0x000076040c117816 */ /* 0x001fc6000000000d */
[----:B------:R-:W2:Y:S04]  /*a800*/  LDL.LU R60, [R1+0x80] ;  /* 0x00008000013c7983 */ /* 0x000ea80000300800 */
[----:B------:R-:W2:Y:S04]  /*a810*/  LDL.LU R61, [R1+0x84] ;  /* 0x00008400013d7983 */ /* 0x000ea80000300800 */
[----:B------:R-:W2:Y:S04]  /*a820*/  LDL.LU R62, [R1+0x88] ;  /* 0x00008800013e7983 */ /* 0x000ea80000300800 */
[----:B------:R-:W2:Y:S04]  /*a830*/  LDL.LU R63, [R1+0x8c] ;  /* 0x00008c00013f7983 */ /* 0x000ea80000300800 */
[----:B------:R-:W2:Y:S04]  /*a840*/  LDL.LU R64, [R1+0x90] ;  /* 0x0000900001407983 */ /* 0x000ea80000300800 */
[----:B------:R-:W-:Y:S04]  /*a850*/  LDS.U8 R13, [R0+0x4000] ;  /* 0x00400000000d7984 */ /* 0x000fe80000000000 */
[----:B------:R-:W0:Y:S04]  /*a860*/  LDS.U8 R12, [R3+0x4000] ;  /* 0x00400000030c7984 */ /* 0x000e280000000000 */
        /* <DEDUP_REMOVED lines=36> */
[----:B0-----:R-:W-:-:S03]  /*aab0*/  PRMT R13, R12, 0x7604, R13 ;  /* 0x000076040c0d7816 */ /* 0x001fc6000000000d */
[----:B------:R-:W2:Y:S04]  /*aac0*/  LDL.LU R101, [R1+0x124] ;  /* 0x0001240001657983 */ /* 0x000ea80000300800 */
[----:B------:R-:W2:Y:S04]  /*aad0*/  LDL.LU R102, [R1+0x128] ;  /* 0x0001280001667983 */ /* 0x000ea80000300800 */
[----:B------:R-:W2:Y:S04]  /*aae0*/  LDL.LU R103, [R1+0x12c] ;  /* 0x00012c0001677983 */ /* 0x000ea80000300800 */
[----:B------:R-:W2:Y:S04]  /*aaf0*/  LDL.LU R104, [R1+0x130] ;  /* 0x0001300001687983 */ /* 0x000ea80000300800 */
[----:B------:R-:W2:Y:S04]  /*ab00*/  LDL.LU R105, [R1+0x134] ;  /* 0x0001340001697983 */ /* 0x000ea80000300800 */
        /* <DEDUP_REMOVED lines=42> */
[----:B------:R-:W2:Y:S01]  /*adb0*/  LDL.LU R146, [R1+0x1d8] ;  /* 0x0001d80001927983 */ /* 0x000ea20000300800 */
[----:B------:R-:W-:-:S03]  /*adc0*/  PRMT R166, R166, 0x654, R12 ;  /* 0x00000654a6a67816 */ /* 0x000fc6000000000c */
        /* <DEDUP_REMOVED lines=10> */
[----:B------:R-:W2:Y:S01]  /*ae70*/  LDL.LU R155, [R1+0x1fc] ;  /* 0x0001fc00019b7983 */ /* 0x000ea20000300800 */
[----:B------:R-:W-:Y:S01]  /*ae80*/  UIADD3 UR8, UR10, 0x4, URZ ;  /* 0x000000040a087890 */ /* 0x000fe2000fffe03f */
[----:B------:R-:W-:-:S02]  /*ae90*/  UMOV UR15, 0x40000040 ;  /* 0x40000040000f7882 */ /* 0x000fc40000000000 */
[----:B------:R-:W-:Y:S04]  /*aea0*/  LDS.U8 R160, [R4+0x7800] ;  /* 0x0078000004a07984 */ /* 0x000fe80000000000 */
[----:B------:R-:W-:Y:S01]  /*aeb0*/  LDS.U8 R161, [R4+0x7808] ;  /* 0x0078080004a17984 */ /* 0x000fe20000000000 */
[----:B------:R-:W-:-:S03]  /*aec0*/  UMOV UR14, UR8 ;  /* 0x00000008000e7c82 */ /* 0x000fc60008000000 */
[----:B------:R-:W1:Y:S04]  /*aed0*/  LDS.U8 R14, [R5+0x3800] ;  /* 0x00380000050e7984 */ /* 0x000e680000000000 */
[----:B------:R-:W3:Y:S04]  /*aee0*/  LDS.U8 R164, [R4+0x3800] ;  /* 0x0038000004a47984 */ /* 0x000ee80000000000 */
[----:B------:R-:W-:Y:S01]  /*aef0*/  LDS.U8 R165, [R4+0x3808] ;  /* 0x0038080004a57984 */ /* 0x000fe20000000000 */
[----:B0-----:R-:W-:-:S03]  /*af00*/  PRMT R13, R12, 0x7604, R13 ;  /* 0x000076040c0d7816 */ /* 0x001fc6000000000d */
[----:B------:R-:W-:Y:S04]  /*af10*/  LDS.U8 R162, [R4+0x8000] ;  /* 0x0080000004a27984 */ /* 0x000fe80000000000 */
[----:B------:R-:W0:Y:S01]  /*af20*/  LDS.U8 R12, [R5+0x4008] ;  /* 0x00400800050c7984 */ /* 0x000e220000000000 */
[----:B-1----:R-:W-:-:S03]  /*af30*/  PRMT R15, R14, 0x7054, R15 ;  /* 0x000070540e0f7816 */ /* 0x002fc6000000000f */
[----:B------:R-:W1:Y:S01]  /*af40*/  LDS.U8 R14, [R5+0x3808] ;  /* 0x00380800050e7984 */ /* 0x000e620000000000 */
[----:B------:R-:W-:Y:S01]  /*af50*/  UIADD3 UR5, UR5, 0x1, URZ ;  /* 0x0000000105057890 */ /* 0x000fe2000fffe03f */
[----:B---3--:R-:W-:Y:S02]  /*af60*/  PRMT R164, R164, 0x654, R15 ;  /* 0x00000654a4a47816 */ /* 0x008fe4000000000f */
[----:B0-----:R-:W-:Y:S02]  /*af70*/  PRMT R12, R12, 0x7054, R13 ;  /* 0x000070540c0c7816 */ /* 0x001fe4000000000d */
[----:B------:R-:W-:Y:S02]  /*af80*/  LDS.U8 R13, [R0+0x7800] ;  /* 0x00780000000d7984 */ /* 0x000fe40000000000 */
[----:B------:R-:W-:Y:S02]  /*af90*/  PRMT R167, R167, 0x654, R12 ;  /* 0x00000654a7a77816 */ /* 0x000fe4000000000c */
[----:B------:R-:W0:Y:S01]  /*afa0*/  LDS.U8 R12, [R3+0x7800] ;  /* 0x00780000030c7984 */ /* 0x000e220000000000 */
[----:B-1----:R-:W-:Y:S01]  /*afb0*/  PRMT R14, R14, 0x7054, R17 ;  /* 0x000070540e0e7816 */ /* 0x002fe20000000011 */
[----:B------:R-:W-:-:S03]  /*afc0*/  UISETP.NE.AND UP0, UPT, UR5, 0x3, UPT ;  /* 0x000000030500788c */ /* 0x000fc6000bf05270 */
[----:B------:R-:W-:Y:S02]  /*afd0*/  PRMT R165, R165, 0x654, R14 ;  /* 0x00000654a5a57816 */ /* 0x000fe4000000000e */
        /* <DEDUP_REMOVED lines=16> */
[----:B------:R-:W3:Y:S01]  /*b0e0*/  LDS.U8 R5, [R5+0x8008] ;  /* 0x0080080005057984 */ /* 0x000ee20000000000 */
[----:B-1----:R-:W-:Y:S01]  /*b0f0*/  PRMT R0, R3, 0x7604, R0 ;  /* 0x0000760403007816 */ /* 0x002fe20000000000 */
[----:B--2---:R-:W-:-:S06]  /*b100*/  WARPGROUP.ARRIVE ;  /* 0x00000000000079c5 */ /* 0x004fcc0000000000 */
[----:B------:R-:W-:Y:S01]  /*b110*/  QGMMA.64x256x32.F32.E5M2.E4M3 R28, R156, gdesc[UR12], R28, gsb0 ;  /* 0x03e0000c9c1c7df3 */ /* 0x000fe2000800181c */
[----:B------:R-:W-:Y:S01]  /*b120*/  USEL UR5, UR5, URZ, UP0 ;  /* 0x0000003f05057287 */ /* 0x000fe20008000000 */
[----:B0-----:R-:W-:Y:S02]  /*b130*/  PRMT R12, R12, 0x7054, R13 ;  /* 0x000070540c0c7816 */ /* 0x001fe4000000000d */
[----:B---3--:R-:W-:Y:S02]  /*b140*/  PRMT R5, R5, 0x7054, R0 ;  /* 0x0000705405057816 */ /* 0x008fe40000000000 */
[----:B------:R-:W-:Y:S01]  /*b150*/  PRMT R162, R162, 0x654, R12 ;  /* 0x00000654a2a27816 */ /* 0x000fe2000000000c */
        /* <DEDUP_REMOVED lines=132> */
[----:B------:R-:W0:Y:S02]  /*b9a0*/  LDS.U8 R4, [R4+0x8008] ;  /* 0x0080080004047984 */ /* 0x000e240000000000 */
[----:B0-----:R-:W-:Y:S01]  /*b9b0*/  PRMT R163, R4, 0x654, R5 ;  /* 0x0000065404a37816 */ /* 0x001fe20000000005 */
[----:B------:R-:W-:Y:S06]  /*b9c0*/  @!P0 BRA `(.L_x_30) ;  /* 0x0000000000048947 */ /* 0x000fec0003800000 */
[----:B------:R-:W-:Y:S01]  /*b9d0*/  BPT.TRAP 0x1 ;  /* 0x000000040000795c */ /* 0x000fe20000300000 */
.L_x_30:
[----:B------:R-:W-:Y:S04]  /*b9e0*/  BSSY B0, `(.L_x_31) ;  /* 0x0000004000007945 */ /* 0x000fe80003800000 */
[----:B------:R-:W-:Y:S05]  /*b9f0*/  @P1 BRA `(.L_x_32) ;  /* 0x0000000000081947 */ /* 0x000fea0003800000 */
[----:B------:R-:W0:Y:S02]  /*ba00*/  SYNCS.PHASECHK.TRANS64.TRYWAIT P1, [R11+URZ], R10 ;  /* 0x0000000a0b0075a7 */ /* 0x000e24000802017f */
[----:B0-----:R-:W-:Y:S05]  /*ba10*/  @!P1 BRA `(.L_x_33) ;  /* 0x000001bc00409947 */ /* 0x001fea0003800000 */
.L_x_32:
[----:B------:R-:W-:Y:S05]  /*ba20*/  BSYNC B0 ;  /* 0x0000000000007941 */ /* 0x000fea0003800000 */
.L_x_31:
[----:B0-----:R-:W-:Y:S01]  /*ba30*/  IMAD.SHL.U32 R10, R8, 0x8000, RZ ;  /* 0x00008000080a7824 */ /* 0x001fe200078e00ff */
[----:B------:R-:W-:Y:S05]  /*ba40*/  WARPSYNC.ALL ;  /* 0x0000000000007948 */ /* 0x000fea0003800000 */
[----:B------:R-:W-:-:S05]  /*ba50*/  LOP3.LUT R0, R10, R19, RZ, 0xfc, !PT ;  /* 0x000000130a007212 */ /* 0x000fca00078efcff */
        /* <DEDUP_REMOVED lines=23> */
[----:B------:R-:W3:Y:S04]  /*bbd0*/  LDS.U8 R152, [R4+0x800] ;  /* 0x0008000004987984 */ /* 0x000ee80000000000 */
[----:B------:R-:W-:Y:S04]  /*bbe0*/  LDS.U8 R158, [R4+0x5000] ;  /* 0x00500000049e7984 */ /* 0x000fe80000000000 */
        /* <DEDUP_REMOVED lines=31> */
[----:B0-----:R-:W-:Y:S02]  /*bde0*/  PRMT R11, R11, 0x7054, R12 ;  /* 0x000070540b0b7816 */ /* 0x001fe4000000000c */
[----:B--2---:R-:W-:Y:S02]  /*bdf0*/  PRMT R5, R5, 0x7054, R0 ;  /* 0x0000705405057816 */ /* 0x004fe40000000000 */
[----:B------:R-:W-:-:S02]  /*be00*/  PRMT R158, R158, 0x654, R11 ;  /* 0x000006549e9e7816 */ /* 0x000fc4000000000b */
[----:B------:R-:W-:Y:S01]  /*be10*/  PRMT R159, R4, 0x654, R5 ;  /* 0x00000654049f7816 */ /* 0x000fe20000000005 */
        /* <DEDUP_REMOVED lines=200> */
[----:B------:R0:W5:Y:S04]  /*caa0*/  LDL.LU.64 R158, [R1+0x3f0] ;  /* 0x0003f000019e7983 */ /* 0x0001680000300a00 */
[----:B------:R0:W5:Y:S04]  /*cab0*/  LDL.LU.64 R156, [R1+0x3e8] ;  /* 0x0003e800019c7983 */ /* 0x0001680000300a00 */
[----:B------:R0:W5:Y:S04]  /*cac0*/  LDL.LU.64 R154, [R1+0x3e0] ;  /* 0x0003e000019a7983 */ /* 0x0001680000300a00 */
[----:B------:R0:W5:Y:S04]  /*cad0*/  LDL.LU.64 R152, [R1+0x3d8] ;  /* 0x0003d80001987983 */ /* 0x0001680000300a00 */
        /* <DEDUP_REMOVED lines=58> */
[----:B------:R-:W-:Y:S01]  /*ce80*/  UISETP.GT.AND UP0, UPT, UR6, 0x2, UPT ;  /* 0x000000020600788c */ /* 0x000fe2000bf04270 */
[----:B------:R-:W-:Y:S01]  /*ce90*/  R2UR UR7, R8 ;  /* 0x00000000080772ca */ /* 0x000fe200000e0000 */
[----:B------:R-:W-:-:S04]  /*cea0*/  UIADD3 UR6, UR6, -0x1, URZ ;  /* 0xffffffff06067890 */ /* 0x000fc8000fffe03f */
[----:B------:R-:W-:Y:S01]  /*ceb0*/  PLOP3.LUT P1, PT, PT, PT, UP0, 0x80, 0x0 ;  /* 0x000000000000781c */ /* 0x000fe20003f2f008 */
[----:B--2---:R-:W-:-:S06]  /*cec0*/  WARPGROUP.ARRIVE ;  /* 0x00000000000079c5 */ /* 0x004fcc0000000000 */
[----:B------:R-:W-:Y:S03]  /*ced0*/  QGMMA.64x256x32.F32.E5M2.E4M3 R24, R160, gdesc[UR8], R24, gsb0 ;  /* 0x03e00008a0187df3 */ /* 0x000fe60008001818 */
[----:B------:R-:W-:-:S03]  /*cee0*/  WARPGROUP.DEPBAR.LE gsb0, 0x0 ;  /* 0x00008000000079c5 */ /* 0x000fc60000010000 */
[----:B0-----:R-:W-:Y:S05]  /*cef0*/  @P1 BRA `(.L_x_34) ;  /* 0xffffffa000d81947 */ /* 0x001fea000383ffff */
.L_x_26:
        /* <DEDUP_REMOVED lines=128> */
[----:B------:R-:W-:Y:S01]  /*d700*/  IMAD.MOV.U32 R9, RZ, RZ, 0x40000040 ;  /* 0x40000040ff097424 */ /* 0x000fe200078e00ff */
[----:B------:R-:W-:-:S02]  /*d710*/  LEA R8, R8, UR4, 0xb ;  /* 0x0000000408087c11 */ /* 0x000fc4000f8e58ff */
[----:B------:R-:W-:Y:S02]  /*d720*/  IADD3 R0, R6, R10, R19 ;  /* 0x0000000a06007210 */ /* 0x000fe40007ffe013 */
[----:B------:R-:W-:Y:S02]  /*d730*/  R2UR UR6, R8 ;  /* 0x00000000080672ca */ /* 0x000fe400000e0000 */
[----:B------:R-:W-:Y:S01]  /*d740*/  R2UR UR7, R9 ;  /* 0x00000000090772ca */ /* 0x000fe200000e0000 */
[----:B--2--5:R-:W-:-:S12]  /*d750*/  WARPGROUP.ARRIVE ;  /* 0x00000000000079c5 */ /* 0x024fd80000000000 */
        /* <DEDUP_REMOVED lines=144> */
[----:B------:R-:W-:-:S03]  /*e060*/  IMAD.MOV.U32 R235, RZ, RZ, R57 ;  /* 0x000000ffffeb7224 */ /* 0x000fc600078e0039 */
        /* <DEDUP_REMOVED lines=33> */
[----:B------:R-:W-:-:S02]  /*e280*/  R2UR UR6, R8 ;  /* 0x00000000080672ca */ /* 0x000fc400000e0000 */
[----:B------:R-:W-:Y:S01]  /*e290*/  R2UR UR7, R9 ;  /* 0x00000000090772ca */ /* 0x000fe200000e0000 */
[----:B--2---:R-:W-:-:S12]  /*e2a0*/  WARPGROUP.ARRIVE ;  /* 0x00000000000079c5 */ /* 0x004fd80000000000 */
        /* <DEDUP_REMOVED lines=100> */
[----:B------:R-:W-:Y:S02]  /*e8f0*/  IMAD.IADD R3, R20, 0x1, R0 ;  /* 0x0000000114037824 */ /* 0x000fe400078e0200 */
[----:B------:R-:W-:Y:S02]  /*e900*/  IMAD.MOV.U32 R149, RZ, RZ, R5 ;  /* 0x000000ffff957224 */ /* 0x000fe400078e0005 */
[----:B------:R-:W-:Y:S01]  /*e910*/  IMAD.MOV.U32 R150, RZ, RZ, R4 ;  /* 0x000000ffff967224 */ /* 0x000fe200078e0004 */
[----:B------:R-:W-:Y:S04]  /*e920*/  LDS.U8 R5, [R0+0x1808] ;  /* 0x0018080000057984 */ /* 0x000fe80000000000 */
[----:B------:R-:W0:Y:S01]  /*e930*/  LDS.U8 R4, [R3+0x1808] ;  /* 0x0018080003047984 */ /* 0x000e220000000000 */
[----:B------:R-:W-:-:S02]  /*e940*/  IMAD.MOV.U32 R147, RZ, RZ, R11 ;  /* 0x000000ffff937224 */ /* 0x000fc400078e000b */
[----:B------:R-:W-:Y:S01]  /*e950*/  IMAD.MOV.U32 R148, RZ, RZ, R10 ;  /* 0x000000ffff947224 */ /* 0x000fe200078e000a */
[----:B------:R-:W-:Y:S04]  /*e960*/  LDS.U8 R11, [R0+0x1800] ;  /* 0x00180000000b7984 */ /* 0x000fe80000000000 */
[----:B------:R-:W1:Y:S01]  /*e970*/  LDS.U8 R10, [R3+0x1800] ;  /* 0x00180000030a7984 */ /* 0x000e620000000000 */
[----:B------:R-:W-:Y:S02]  /*e980*/  IMAD.MOV.U32 R144, RZ, RZ, R14 ;  /* 0x000000ffff907224 */ /* 0x000fe400078e000e */
[----:B------:R-:W-:Y:S02]  /*e990*/  IMAD.MOV.U32 R145, RZ, RZ, R13 ;  /* 0x000000ffff917224 */ /* 0x000fe400078e000d */
[----:B------:R-:W-:Y:S01]  /*e9a0*/  IMAD.MOV.U32 R146, RZ, RZ, R12 ;  /* 0x000000ffff927224 */ /* 0x000fe200078e000c */
[----:B------:R-:W-:Y:S01]  /*e9b0*/  LDS.U8 R13, [R0+0x2000] ;  /* 0x00200000000d7984 */ /* 0x000fe20000000000 */
[----:B------:R-:W-:-:S03]  /*e9c0*/  IMAD.MOV.U32 R143, RZ, RZ, R15 ;  /* 0x000000ffff8f7224 */ /* 0x000fc600078e000f */
[----:B------:R-:W3:Y:S01]  /*e9d0*/  LDS.U8 R12, [R3+0x2000] ;  /* 0x00200000030c7984 */ /* 0x000ee20000000000 */
[----:B0-----:R-:W-:Y:S01]  /*e9e0*/  PRMT R14, R4, 0x7604, R5 ;  /* 0x00007604040e7816 */ /* 0x001fe20000000005 */
[----:B------:R-:W-:-:S05]  /*e9f0*/  IMAD.IADD R4, R7, 0x1, R0 ;  /* 0x0000000107047824 */ /* 0x000fca00078e0200 */
[----:B------:R-:W0:Y:S01]  /*ea00*/  LDS.U8 R5, [R4+0x2000] ;  /* 0x0020000004057984 */ /* 0x000e220000000000 */
[----:B-1----:R-:W-:-:S03]  /*ea10*/  PRMT R15, R10, 0x7604, R11 ;  /* 0x000076040a0f7816 */ /* 0x002fc6000000000b */
[----:B------:R-:W1:Y:S01]  /*ea20*/  LDS.U8 R10, [R4+0x1808] ;  /* 0x00180800040a7984 */ /* 0x000e620000000000 */
[----:B---3--:R-:W-:Y:S01]  /*ea30*/  PRMT R13, R12, 0x7604, R13 ;  /* 0x000076040c0d7816 */ /* 0x008fe2000000000d */
[----:B------:R-:W-:Y:S02]  /*ea40*/  IMAD.IADD R7, R7, 0x1, R3 ;  /* 0x0000000107077824 */ /* 0x000fe400078e0203 */
[----:B------:R-:W-:Y:S01]  /*ea50*/  LDS.U8 R11, [R4+0x1800] ;  /* 0x00180000040b7984 */ /* 0x000fe20000000000 */
[----:B0-----:R-:W-:-:S03]  /*ea60*/  PRMT R13, R5, 0x7054, R13 ;  /* 0x00007054050d7816 */ /* 0x001fc6000000000d */
[----:B------:R-:W-:Y:S01]  /*ea70*/  LDS.U8 R5, [R3+0x2008] ;  /* 0x0020080003057984 */ /* 0x000fe20000000000 */
[----:B-1----:R-:W-:-:S03]  /*ea80*/  PRMT R12, R10, 0x7054, R14 ;  /* 0x000070540a0c7816 */ /* 0x002fc6000000000e */
[----:B------:R-:W0:Y:S01]  /*ea90*/  LDS.U8 R10, [R0+0x2008] ;  /* 0x00200800000a7984 */ /* 0x000e220000000000 */
[----:B------:R-:W-:-:S03]  /*eaa0*/  IMAD.MOV.U32 R136, RZ, RZ, R152 ;  /* 0x000000ffff887224 */ /* 0x000fc600078e0098 */
[----:B------:R-:W1:Y:S01]  /*eab0*/  LDS.U8 R152, [R7+0x1800] ;  /* 0x0018000007987984 */ /* 0x000e620000000000 */
[----:B------:R-:W-:Y:S02]  /*eac0*/  IMAD.MOV.U32 R133, RZ, RZ, R155 ;  /* 0x000000ffff857224 */ /* 0x000fe400078e009b */
[----:B------:R-:W-:Y:S01]  /*ead0*/  IMAD.MOV.U32 R134, RZ, RZ, R154 ;  /* 0x000000ffff867224 */ /* 0x000fe200078e009a */
[----:B------:R-:W-:Y:S01]  /*eae0*/  LDS.U8 R155, [R7+0x2008] ;  /* 0x00200800079b7984 */ /* 0x000fe20000000000 */
[----:B------:R-:W-:-:S03]  /*eaf0*/  IMAD.MOV.U32 R135, RZ, RZ, R153 ;  /* 0x000000ffff877224 */ /* 0x000fc600078e0099 */
[----:B------:R-:W-:Y:S04]  /*eb00*/  LDS.U8 R153, [R7+0x1808] ;  /* 0x0018080007997984 */ /* 0x000fe80000000000 */
[----:B------:R-:W-:Y:S01]  /*eb10*/  LDS.U8 R154, [R7+0x2000] ;  /* 0x00200000079a7984 */ /* 0x000fe20000000000 */
[----:B0-----:R-:W-:-:S03]  /*eb20*/  PRMT R10, R5, 0x7604, R10 ;  /* 0x00007604050a7816 */ /* 0x001fc6000000000a */
[----:B------:R-:W0:Y:S01]  /*eb30*/  LDS.U8 R5, [R4+0x2008] ;  /* 0x0020080004057984 */ /* 0x000e220000000000 */
[----:B------:R-:W-:-:S04]  /*eb40*/  PRMT R11, R11, 0x7054, R15 ;  /* 0x000070540b0b7816 */ /* 0x000fc8000000000f */
[----:B-1----:R-:W-:Y:S01]  /*eb50*/  PRMT R152, R152, 0x654, R11 ;  /* 0x0000065498987816 */ /* 0x002fe2000000000b */
[----:B------:R-:W-:Y:S02]  /*eb60*/  IMAD.MOV.U32 R11, RZ, RZ, 0x40000040 ;  /* 0x40000040ff0b7424 */ /* 0x000fe400078e00ff */
[----:B------:R-:W-:Y:S02]  /*eb70*/  IMAD.MOV.U32 R57, RZ, RZ, R235 ;  /* 0x000000ffff397224 */ /* 0x000fe400078e00eb */
[----:B------:R-:W-:Y:S01]  /*eb80*/  IMAD.MOV.U32 R58, RZ, RZ, R234 ;  /* 0x000000ffff3a7224 */ /* 0x000fe200078e00ea */
[----:B------:R-:W-:Y:S01]  /*eb90*/  R2UR UR7, R11 ;  /* 0x000000000b0772ca */ /* 0x000fe200000e0000 */
        /* <DEDUP_REMOVED lines=11> */
[----:B0-----:R-:W-:Y:S01]  /*ec50*/  PRMT R5, R5, 0x7054, R10 ;  /* 0x0000705405057816 */ /* 0x001fe2000000000a */
[----:B------:R-:W-:Y:S02]  /*ec60*/  VIADD R10, R8, 0x2 ;  /* 0x00000002080a7836 */ /* 0x000fe40000000000 */
[----:B------:R-:W-:Y:S02]  /*ec70*/  IMAD.MOV.U32 R70, RZ, RZ, R222 ;  /* 0x000000ffff467224 */ /* 0x000fe400078e00de */
[----:B------:R-:W-:Y:S01]  /*ec80*/  IMAD.MOV.U32 R71, RZ, RZ, R221 ;  /* 0x000000ffff477224 */ /* 0x000fe200078e00dd */
[----:B------:R-:W-:Y:S01]  /*ec90*/  R2UR UR6, R10 ;  /* 0x000000000a0672ca */ /* 0x000fe200000e0000 */
        /* <DEDUP_REMOVED lines=67> */
[----:B------:R-:W-:-:S02]  /*f0d0*/  PRMT R153, R153, 0x654, R12 ;  /* 0x0000065499997816 */ /* 0x000fc4000000000c */
[----:B------:R-:W-:Y:S02]  /*f0e0*/  PRMT R154, R154, 0x654, R13 ;  /* 0x000006549a9a7816 */ /* 0x000fe4000000000d */
[----:B------:R-:W-:-:S04]  /*f0f0*/  PRMT R155, R155, 0x654, R5 ;  /* 0x000006549b9b7816 */ /* 0x000fc80000000005 */
[----:B--2---:R-:W-:-:S06]  /*f100*/  WARPGROUP.ARRIVE ;  /* 0x00000000000079c5 */ /* 0x004fcc0000000000 */
[----:B------:R-:W-:Y:S01]  /*f110*/  QGMMA.64x256x32.F32.E5M2.E4M3 R24, R152, gdesc[UR4], R24, gsb0 ;  /* 0x03e0000498187df3 */ /* 0x000fe20008001818 */
[----:B------:R-:W-:Y:S02]  /*f120*/  R2UR UR6, R10 ;  /* 0x000000000a0672ca */ /* 0x000fe400000e0000 */
        /* <DEDUP_REMOVED lines=65> */
[----:B------:R-:W-:Y:S04]  /*f540*/  LDS.U8 R14, [R0+0x5800] ;  /* 0x00580000000e7984 */ /* 0x000fe80000000000 */
[----:B------:R-:W1:Y:S04]  /*f550*/  LDS.U8 R13, [R3+0x5800] ;  /* 0x00580000030d7984 */ /* 0x000e680000000000 */
        /* <DEDUP_REMOVED lines=65> */
[----:B------:R-:W0:Y:S01]  /*f970*/  LDS.U8 R5, [R3+0x6000] ;  /* 0x0060000003057984 */ /* 0x000e220000000000 */
[----:B------:R-:W-:-:S03]  /*f980*/  R2UR UR7, R11 ;  /* 0x000000000b0772ca */ /* 0x000fc600000e0000 */
[----:B------:R-:W-:Y:S01]  /*f990*/  LDS.U8 R12, [R0+0x5808] ;  /* 0x00580800000c7984 */ /* 0x000fe20000000000 */
[----:B-1----:R-:W-:-:S03]  /*f9a0*/  PRMT R14, R13, 0x7604, R14 ;  /* 0x000076040d0e7816 */ /* 0x002fc6000000000e */
[----:B------:R-:W1:Y:S04]  /*f9b0*/  LDS.U8 R11, [R3+0x5808] ;  /* 0x00580800030b7984 */ /* 0x000e680000000000 */
[----:B------:R-:W-:Y:S04]  /*f9c0*/  LDS.U8 R152, [R7+0x5800] ;  /* 0x0058000007987984 */ /* 0x000fe80000000000 */
[----:B------:R-:W-:Y:S04]  /*f9d0*/  LDS.U8 R153, [R7+0x5808] ;  /* 0x0058080007997984 */ /* 0x000fe80000000000 */
[----:B------:R-:W-:Y:S04]  /*f9e0*/  LDS.U8 R154, [R7+0x6000] ;  /* 0x00600000079a7984 */ /* 0x000fe80000000000 */
[----:B------:R-:W-:Y:S01]  /*f9f0*/  LDS.U8 R155, [R7+0x6008] ;  /* 0x00600800079b7984 */ /* 0x000fe20000000000 */
[----:B0-----:R-:W-:-:S03]  /*fa00*/  PRMT R13, R5, 0x7604, R10 ;  /* 0x00007604050d7816 */ /* 0x001fc6000000000a */
[----:B------:R-:W0:Y:S04]  /*fa10*/  LDS.U8 R10, [R4+0x5808] ;  /* 0x00580800040a7984 */ /* 0x000e280000000000 */
[----:B------:R-:W3:Y:S01]  /*fa20*/  LDS.U8 R5, [R4+0x6000] ;  /* 0x0060000004057984 */ /* 0x000ee20000000000 */
[----:B-1----:R-:W-:-:S03]  /*fa30*/  PRMT R12, R11, 0x7604, R12 ;  /* 0x000076040b0c7816 */ /* 0x002fc6000000000c */
[----:B------:R-:W-:Y:S01]  /*fa40*/  LDS.U8 R11, [R4+0x5800] ;  /* 0x00580000040b7984 */ /* 0x000fe20000000000 */
[----:B0-----:R-:W-:-:S03]  /*fa50*/  PRMT R12, R10, 0x7054, R12 ;  /* 0x000070540a0c7816 */ /* 0x001fc6000000000c */
[----:B------:R-:W-:Y:S01]  /*fa60*/  LDS.U8 R10, [R0+0x6008] ;  /* 0x00600800000a7984 */ /* 0x000fe20000000000 */
[----:B---3--:R-:W-:-:S03]  /*fa70*/  PRMT R13, R5, 0x7054, R13 ;  /* 0x00007054050d7816 */ /* 0x008fc6000000000d */
[----:B------:R-:W0:Y:S02]  /*fa80*/  LDS.U8 R5, [R3+0x6008] ;  /* 0x0060080003057984 */ /* 0x000e240000000000 */
[----:B0-----:R-:W-:Y:S02]  /*fa90*/  PRMT R10, R5, 0x7604, R10 ;  /* 0x00007604050a7816 */ /* 0x001fe4000000000a */
[----:B------:R-:W0:Y:S01]  /*faa0*/  LDS.U8 R5, [R4+0x6008] ;  /* 0x0060080004057984 */ /* 0x000e220000000000 */
[----:B------:R-:W-:Y:S02]  /*fab0*/  PRMT R11, R11, 0x7054, R14 ;  /* 0x000070540b0b7816 */ /* 0x000fe4000000000e */
[----:B------:R-:W-:Y:S02]  /*fac0*/  PRMT R153, R153, 0x654, R12 ;  /* 0x0000065499997816 */ /* 0x000fe4000000000c */
[----:B------:R-:W-:Y:S02]  /*fad0*/  PRMT R152, R152, 0x654, R11 ;  /* 0x0000065498987816 */ /* 0x000fe4000000000b */
[----:B------:R-:W-:-:S02]  /*fae0*/  PRMT R154, R154, 0x654, R13 ;  /* 0x000006549a9a7816 */ /* 0x000fc4000000000d */
[----:B0-----:R-:W-:-:S04]  /*faf0*/  PRMT R5, R5, 0x7054, R10 ;  /* 0x0000705405057816 */ /* 0x001fc8000000000a */
[----:B------:R-:W-:-:S04]  /*fb00*/  PRMT R155, R155, 0x654, R5 ;  /* 0x000006549b9b7816 */ /* 0x000fc80000000005 */
[----:B--2---:R-:W-:-:S06]  /*fb10*/  WARPGROUP.ARRIVE ;  /* 0x00000000000079c5 */ /* 0x004fcc0000000000 */
[----:B------:R-:W-:Y:S03]  /*fb20*/  QGMMA.64x256x32.F32.E5M2.E4M3 R24, R152, gdesc[UR4], R24, gsb0 ;  /* 0x03e0000498187df3 */ /* 0x000fe60008001818 */
[----:B------:R-:W-:Y:S02]  /*fb30*/  WARPGROUP.DEPBAR.LE gsb0, 0x0 ;  /* 0x00008000000079c5 */ /* 0x000fe40000010000 */
[----:B------:R-:W-:Y:S04]  /*fb40*/  LDS.U8 R14, [R0+0x2800] ;  /* 0x00280000000e7984 */ /* 0x000fe80000000000 */
[----:B------:R-:W0:Y:S04]  /*fb50*/  LDS.U8 R13, [R3+0x2800] ;  /* 0x00280000030d7984 */ /* 0x000e280000000000 */
[----:B------:R-:W-:Y:S04]  /*fb60*/  LDS.U8 R10, [R0+0x3000] ;  /* 0x00300000000a7984 */ /* 0x000fe80000000000 */
[----:B------:R-:W1:Y:S04]  /*fb70*/  LDS.U8 R5, [R3+0x3000] ;  /* 0x0030000003057984 */ /* 0x000e680000000000 */
[----:B------:R-:W-:Y:S04]  /*fb80*/  LDS.U8 R12, [R0+0x2808] ;  /* 0x00280800000c7984 */ /* 0x000fe80000000000 */
[----:B------:R-:W2:Y:S04]  /*fb90*/  LDS.U8 R11, [R3+0x2808] ;  /* 0x00280800030b7984 */ /* 0x000ea80000000000 */
[----:B------:R-:W-:Y:S04]  /*fba0*/  LDS.U8 R159, [R7+0x3008] ;  /* 0x00300800079f7984 */ /* 0x000fe80000000000 */
[----:B------:R-:W-:Y:S04]  /*fbb0*/  LDS.U8 R152, [R7+0x6800] ;  /* 0x0068000007987984 */ /* 0x000fe80000000000 */
[----:B------:R-:W-:Y:S04]  /*fbc0*/  LDS.U8 R153, [R7+0x6808] ;  /* 0x0068080007997984 */ /* 0x000fe80000000000 */
[----:B------:R-:W-:Y:S04]  /*fbd0*/  LDS.U8 R154, [R7+0x7000] ;  /* 0x00700000079a7984 */ /* 0x000fe80000000000 */
[----:B------:R-:W-:Y:S01]  /*fbe0*/  LDS.U8 R156, [R7+0x2800] ;  /* 0x00280000079c7984 */ /* 0x000fe20000000000 */
[----:B0-----:R-:W-:-:S03]  /*fbf0*/  PRMT R14, R13, 0x7604, R14 ;  /* 0x000076040d0e7816 */ /* 0x001fc6000000000e */
[----:B------:R-:W-:Y:S04]  /*fc00*/  LDS.U8 R157, [R7+0x2808] ;  /* 0x00280800079d7984 */ /* 0x000fe80000000000 */
[----:B------:R-:W-:Y:S01]  /*fc10*/  LDS.U8 R158, [R7+0x3000] ;  /* 0x00300000079e7984 */ /* 0x000fe20000000000 */
[----:B-1----:R-:W-:-:S03]  /*fc20*/  PRMT R13, R5, 0x7604, R10 ;  /* 0x00007604050d7816 */ /* 0x002fc6000000000a */
[----:B------:R-:W-:Y:S04]  /*fc30*/  LDS.U8 R155, [R7+0x7008] ;  /* 0x00700800079b7984 */ /* 0x000fe80000000000 */
[----:B------:R-:W0:Y:S04]  /*fc40*/  LDS.U8 R10, [R4+0x2808] ;  /* 0x00280800040a7984 */ /* 0x000e280000000000 */
[----:B------:R-:W1:Y:S01]  /*fc50*/  LDS.U8 R5, [R4+0x3000] ;  /* 0x0030000004057984 */ /* 0x000e620000000000 */
[----:B--2---:R-:W-:-:S03]  /*fc60*/  PRMT R12, R11, 0x7604, R12 ;  /* 0x000076040b0c7816 */ /* 0x004fc6000000000c */
[----:B------:R-:W-:Y:S01]  /*fc70*/  LDS.U8 R11, [R4+0x2800] ;  /* 0x00280000040b7984 */ /* 0x000fe20000000000 */
[----:B0-----:R-:W-:-:S03]  /*fc80*/  PRMT R12, R10, 0x7054, R12 ;  /* 0x000070540a0c7816 */ /* 0x001fc6000000000c */
[----:B------:R-:W-:Y:S01]  /*fc90*/  LDS.U8 R10, [R0+0x3008] ;  /* 0x00300800000a7984 */ /* 0x000fe20000000000 */
[----:B-1----:R-:W-:-:S03]  /*fca0*/  PRMT R13, R5, 0x7054, R13 ;  /* 0x00007054050d7816 */ /* 0x002fc6000000000d */
        /* <DEDUP_REMOVED lines=32> */
[----:B------:R-:W-:Y:S01]  /*feb0*/  PRMT R155, R155, 0x654, R5 ;  /* 0x000006549b9b7816 */ /* 0x000fe20000000005 */
[----:B------:R-:W-:Y:S06]  /*fec0*/  @!P0 BRA `(.L_x_35) ;  /* 0x0000000000048947 */ /* 0x000fec0003800000 */
[----:B------:R-:W-:Y:S01]  /*fed0*/  BPT.TRAP 0x1 ;  /* 0x000000040000795c */ /* 0x000fe20000300000 */
.L_x_35:
        /* <DEDUP_REMOVED lines=9> */
.L_x_36:
[----:B------:R-:W-:Y:S04]  /*ff70*/  LDS.U8 R12, [R0+0x3800] ;  /* 0x00380000000c7984 */ /* 0x000fe80000000000 */
[----:B------:R-:W1:Y:S04]  /*ff80*/  LDS.U8 R11, [R3+0x3800] ;  /* 0x00380000030b7984 */ /* 0x000e680000000000 */
[----:B------:R-:W-:Y:S04]  /*ff90*/  LDS.U8 R9, [R0+0x3808] ;  /* 0x0038080000097984 */ /* 0x000fe80000000000 */
[----:B0-----:R-:W0:Y:S04]  /*ffa0*/  LDS.U8 R5, [R3+0x3808] ;  /* 0x0038080003057984 */ /* 0x001e280000000000 */
[----:B------:R-:W-:Y:S04]  /*ffb0*/  STL.64 [R1+0x5e0], R154 ;  /* 0x0005e09a01007387 */ /* 0x000fe80000100a00 */
[----:B------:R-:W-:Y:S04]  /*ffc0*/  STL.64 [R1+0x5d8], R152 ;  /* 0x0005d89801007387 */ /* 0x000fe80000100a00 */
[----:B------:R-:W-:Y:S04]  /*ffd0*/  STL.64 [R1+0x5d0], R150 ;  /* 0x0005d09601007387 */ /* 0x000fe80000100a00 */
[----:B------:R-:W-:Y:S04]  /*ffe0*/  STL.64 [R1+0x5c8], R148 ;  /* 0x0005c89401007387 */ /* 0x000fe80000100a00 */
[----:B------:R-:W-:Y:S04]  /*fff0*/  STL.64 [R1+0x5c0], R146 ;  /* 0x0005c09201007387 */ /* 0x000fe80000100a00 */
[----:B------:R-:W-:Y:S04]  /*10000*/  STL.64 [R1+0x5b8], R144 ;  /* 0x0005b89001007387 */ /* 0x000fe80000100a00 */
[----:B------:R-:W-:Y:S01]  /*10010*/  STL.64 [R1+0x5b0], R142 ;  /* 0x0005b08e01007387 */ /* 0x000fe20000100a00 */
[----:B-1----:R-:W-:-:S03]  /*10020*/  PRMT R11, R11, 0x7604, R12 ;  /* 0x000076040b0b7816 */ /* 0x002fc6000000000c */
[----:B------:R-:W-:Y:S04]  /*10030*/  STL.64 [R1+0x5a8], R140 ;  /* 0x0005a88c01007387 */ /* 0x000fe80000100a00 */
[----:B------:R-:W-:Y:S01]  /*10040*/  STL.64 [R1+0x5a0], R138 ;  /* 0x0005a08a01007387 */ /* 0x000fe20000100a00 */
[----:B0-----:R-:W-:-:S03]  /*10050*/  PRMT R12, R5, 0x7604, R9 ;  /* 0x00007604050c7816 */ /* 0x001fc60000000009 */
[----:B------:R-:W-:Y:S04]  /*10060*/  STL.64 [R1+0x598], R136 ;  /* 0x0005988801007387 */ /* 0x000fe80000100a00 */
[----:B------:R-:W-:Y:S04]  /*10070*/  LDS.U8 R9, [R0+0x4000] ;  /* 0x0040000000097984 */ /* 0x000fe80000000000 */
[----:B------:R-:W0:Y:S04]  /*10080*/  LDS.U8 R5, [R3+0x4000] ;  /* 0x0040000003057984 */ /* 0x000e280000000000 */
        /* <DEDUP_REMOVED lines=10> */
[----:B0-----:R-:W-:-:S03]  /*10130*/  PRMT R9, R5, 0x7604, R9 ;  /* 0x0000760405097816 */ /* 0x001fc60000000009 */
[----:B------:R-:W-:Y:S04]  /*10140*/  STL.64 [R1+0x540], R114 ;  /* 0x0005407201007387 */ /* 0x000fe80000100a00 */
[----:B------:R-:W-:Y:S04]  /*10150*/  STL.64 [R1+0x538], R112 ;  /* 0x0005387001007387 */ /* 0x000fe80000100a00 */
[----:B------:R-:W0:Y:S04]  /*10160*/  LDS.U8 R5, [R4+0x4000] ;  /* 0x0040000004057984 */ /* 0x000e280000000000 */
[----:B------:R-:W-:Y:S04]  /*10170*/  STL.64 [R1+0x530], R110 ;  /* 0x0005306e01007387 */ /* 0x000fe80000100a00 */
[----:B------:R-:W-:Y:S04]  /*10180*/  STL.64 [R1+0x528], R108 ;  /* 0x0005286c01007387 */ /* 0x000fe80000100a00 */
[----:B------:R-:W-:Y:S04]  /*10190*/  STL.64 [R1+0x520], R106 ;  /* 0x0005206a01007387 */ /* 0x000fe80000100a00 */
[----:B------:R-:W-:Y:S04]  /*101a0*/  STL.64 [R1+0x518], R104 ;  /* 0x0005186801007387 */ /* 0x000fe80000100a00 */
[----:B------:R-:W-:Y:S04]  /*101b0*/  STL.64 [R1+0x510], R102 ;  /* 0x0005106601007387 */ /* 0x000fe80000100a00 */
[----:B------:R-:W1:Y:S04]  /*101c0*/  LDS.U8 R166, [R7+0x4000] ;  /* 0x0040000007a67984 */ /* 0x000e680000000000 */
        /* <DEDUP_REMOVED lines=34> */
[----:B------:R-:W-:Y:S04]  /*103f0*/  STL.64 [R1+0x400], R34 ;  /* 0x0004002201007387 */ /* 0x000fe80000100a00 */
[----:B------:R-:W-:Y:S04]  /*10400*/  STL.64 [R1+0x3f8], R32 ;  /* 0x0003f82001007387 */ /* 0x000fe80000100a00 */
[----:B------:R-:W-:Y:S01]  /*10410*/  STL.64 [R1+0x3f0], R30 ;  /* 0x0003f01e01007387 */ /* 0x000fe20000100a00 */
[----:B-1----:R-:W-:-:S03]  /*10420*/  PRMT R166, R166, 0x654, R5 ;  /* 0x00000654a6a67816 */ /* 0x002fc60000000005 */
[----:B------:R0:W-:Y:S04]  /*10430*/  STL.64 [R1+0x3e8], R28 ;  /* 0x0003e81c01007387 */ /* 0x0001e80000100a00 */
[----:B------:R-:W-:Y:S04]  /*10440*/  LDS.U8 R9, [R0+0x4008] ;  /* 0x0040080000097984 */ /* 0x000fe80000000000 */
[----:B------:R-:W1:Y:S04]  /*10450*/  LDS.U8 R5, [R3+0x4008] ;  /* 0x0040080003057984 */ /* 0x000e680000000000 */
        /* <DEDUP_REMOVED lines=40> */
[----:B-1----:R-:W-:-:S03]  /*106e0*/  PRMT R9, R5, 0x7604, R9 ;  /* 0x0000760405097816 */ /* 0x002fc60000000009 */
[----:B------:R-:W2:Y:S04]  /*106f0*/  LDL.LU.64 R108, [R1+0x140] ;  /* 0x00014000016c7983 */ /* 0x000ea80000300a00 */
[----:B------:R-:W2:Y:S04]  /*10700*/  LDL.LU.64 R110, [R1+0x148] ;  /* 0x00014800016e7983 */ /* 0x000ea80000300a00 */
[----:B------:R-:W2:Y:S04]  /*10710*/  LDL.LU.64 R112, [R1+0x150] ;  /* 0x0001500001707983 */ /* 0x000ea80000300a00 */
[----:B------:R-:W2:Y:S04]  /*10720*/  LDL.LU.64 R114, [R1+0x158] ;  /* 0x0001580001727983 */ /* 0x000ea80000300a00 */
[----:B------:R-:W2:Y:S04]  /*10730*/  LDL.LU.64 R116, [R1+0x160] ;  /* 0x0001600001747983 */ /* 0x000ea80000300a00 */
[----:B------:R-:W0:Y:S04]  /*10740*/  LDS.U8 R5, [R4+0x4008] ;  /* 0x0040080004057984 */ /* 0x000e280000000000 */
[----:B------:R-:W2:Y:S04]  /*10750*/  LDL.LU.64 R118, [R1+0x168] ;  /* 0x0001680001767983 */ /* 0x000ea80000300a00 */
[----:B------:R-:W2:Y:S04]  /*10760*/  LDL.LU.64 R120, [R1+0x170] ;  /* 0x0001700001787983 */ /* 0x000ea80000300a00 */
[----:B------:R-:W2:Y:S04]  /*10770*/  LDL.LU.64 R122, [R1+0x178] ;  /* 0x00017800017a7983 */ /* 0x000ea80000300a00 */
[----:B------:R-:W2:Y:S04]  /*10780*/  LDL.LU.64 R124, [R1+0x180] ;  /* 0x00018000017c7983 */ /* 0x000ea80000300a00 */
[----:B------:R-:W2:Y:S04]  /*10790*/  LDL.LU.64 R126, [R1+0x188] ;  /* 0x00018800017e7983 */ /* 0x000ea80000300a00 */
[----:B------:R-:W1:Y:S04]  /*107a0*/  LDS.U8 R167, [R7+0x4008] ;  /* 0x0040080007a77984 */ /* 0x000e680000000000 */
        /* <DEDUP_REMOVED lines=14> */
[----:B0-----:R-:W-:-:S03]  /*10890*/  PRMT R5, R5, 0x7054, R9 ;  /* 0x0000705405057816 */ /* 0x001fc60000000009 */
[----:B------:R-:W-:Y:S01]  /*108a0*/  LDS.U8 R9, [R0+0x7800] ;  /* 0x0078000000097984 */ /* 0x000fe20000000000 */
[----:B-1----:R-:W-:-:S03]  /*108b0*/  PRMT R167, R167, 0x654, R5 ;  /* 0x00000654a7a77816 */ /* 0x002fc60000000005 */
[----:B------:R-:W0:Y:S04]  /*108c0*/  LDS.U8 R5, [R3+0x7800] ;  /* 0x0078000003057984 */ /* 0x000e280000000000 */
[----:B------:R-:W-:Y:S04]  /*108d0*/  LDS.U8 R160, [R7+0x7800] ;  /* 0x0078000007a07984 */ /* 0x000fe80000000000 */
[----:B------:R-:W-:Y:S04]  /*108e0*/  LDS.U8 R161, [R7+0x7808] ;  /* 0x0078080007a17984 */ /* 0x000fe80000000000 */
[----:B------:R-:W1:Y:S04]  /*108f0*/  LDS.U8 R10, [R4+0x3800] ;  /* 0x00380000040a7984 */ /* 0x000e680000000000 */
[----:B------:R-:W3:Y:S04]  /*10900*/  LDS.U8 R164, [R7+0x3800] ;  /* 0x0038000007a47984 */ /* 0x000ee80000000000 */
[----:B------:R-:W-:Y:S04]  /*10910*/  LDS.U8 R165, [R7+0x3808] ;  /* 0x0038080007a57984 */ /* 0x000fe80000000000 */
[----:B------:R-:W-:Y:S04]  /*10920*/  LDS.U8 R162, [R7+0x8000] ;  /* 0x0080000007a27984 */ /* 0x000fe80000000000 */
[----:B------:R-:W-:Y:S01]  /*10930*/  LDS.U8 R7, [R7+0x8008] ;  /* 0x0080080007077984 */ /* 0x000fe20000000000 */
[----:B0-----:R-:W-:-:S03]  /*10940*/  PRMT R9, R5, 0x7604, R9 ;  /* 0x0000760405097816 */ /* 0x001fc60000000009 */
[----:B------:R-:W0:Y:S01]  /*10950*/  LDS.U8 R5, [R4+0x7800] ;  /* 0x0078000004057984 */ /* 0x000e220000000000 */
[----:B-1----:R-:W-:-:S03]  /*10960*/  PRMT R11, R10, 0x7054, R11 ;  /* 0x000070540a0b7816 */ /* 0x002fc6000000000b */
[----:B------:R-:W1:Y:S01]  /*10970*/  LDS.U8 R10, [R4+0x3808] ;  /* 0x00380800040a7984 */ /* 0x000e620000000000 */
[----:B---3--:R-:W-:Y:S02]  /*10980*/  PRMT R164, R164, 0x654, R11 ;  /* 0x00000654a4a47816 */ /* 0x008fe4000000000b */
[----:B0-----:R-:W-:Y:S02]  /*10990*/  PRMT R5, R5, 0x7054, R9 ;  /* 0x0000705405057816 */ /* 0x001fe40000000009 */
[----:B------:R-:W-:Y:S02]  /*109a0*/  LDS.U8 R9, [R0+0x7808] ;  /* 0x0078080000097984 */ /* 0x000fe40000000000 */
[----:B------:R-:W-:Y:S02]  /*109b0*/  PRMT R160, R160, 0x654, R5 ;  /* 0x00000654a0a07816 */ /* 0x000fe40000000005 */
[----:B------:R-:W0:Y:S01]  /*109c0*/  LDS.U8 R5, [R3+0x7808] ;  /* 0x0078080003057984 */ /* 0x000e220000000000 */
[----:B-1----:R-:W-:-:S04]  /*109d0*/  PRMT R10, R10, 0x7054, R12 ;  /* 0x000070540a0a7816 */ /* 0x002fc8000000000c */
[----:B------:R-:W-:Y:S02]  /*109e0*/  PRMT R165, R165, 0x654, R10 ;  /* 0x00000654a5a57816 */ /* 0x000fe4000000000a */
        /* <DEDUP_REMOVED lines=11> */
[----:B-1----:R-:W-:Y:S02]  /*10aa0*/  PRMT R0, R3, 0x7604, R0 ;  /* 0x0000760403007816 */ /* 0x002fe40000000000 */
[----:B0-----:R-:W-:Y:S02]  /*10ab0*/  PRMT R5, R5, 0x7054, R9 ;  /* 0x0000705405057816 */ /* 0x001fe40000000009 */
[----:B---3--:R-:W-:Y:S02]  /*10ac0*/  PRMT R4, R4, 0x7054, R0 ;  /* 0x0000705404047816 */ /* 0x008fe40000000000 */
[----:B------:R-:W-:Y:S01]  /*10ad0*/  PRMT R162, R162, 0x654, R5 ;  /* 0x00000654a2a27816 */ /* 0x000fe20000000005 */
[----:B------:R-:W-:Y:S01]  /*10ae0*/  IMAD.MOV.U32 R5, RZ, RZ, 0x40000040 ;  /* 0x40000040ff057424 */ /* 0x000fe200078e00ff */
[----:B------:R-:W-:Y:S01]  /*10af0*/  PRMT R163, R7, 0x654, R4 ;  /* 0x0000065407a37816 */ /* 0x000fe20000000004 */
[----:B------:R-:W-:-:S03]  /*10b00*/  VIADD R4, R8, 0x4 ;  /* 0x0000000408047836 */ /* 0x000fc60000000000 */
[----:B------:R-:W-:Y:S02]  /*10b10*/  R2UR UR7, R5 ;  /* 0x00000000050772ca */ /* 0x000fe400000e0000 */
[----:B------:R-:W-:Y:S01]  /*10b20*/  R2UR UR6, R4 ;  /* 0x00000000040672ca */ /* 0x000fe200000e0000 */
[----:B--2---:R-:W-:-:S12]  /*10b30*/  WARPGROUP.ARRIVE ;  /* 0x00000000000079c5 */ /* 0x004fd80000000000 */
        /* <DEDUP_REMOVED lines=176> */
[----:B------:R-:W-:Y:S04]  /*11640*/  STL.64 [R1+0x3e0], R162 ;  /* 0x0003e0a201007387 */ /* 0x000fe80000100a00 */
[----:B------:R-:W-:Y:S01]  /*11650*/  STL.64 [R1+0x3d8], R160 ;  /* 0x0003d8a001007387 */ /* 0x000fe20000100a00 */
[----:B--2---:R-:W-:-:S07]  /*11660*/  WARPGROUP.ARRIVE ;  /* 0x00000000000079c5 */ /* 0x004fce0000000000 */
        /* <DEDUP_REMOVED lines=100> */
[----:B------:R-:W-:-:S02]  /*11cb0*/  VIADD R8, R8, 0x6 ;  /* 0x0000000608087836 */ /* 0x000fc40000000000 */
[----:B------:R-:W-:Y:S02]  /*11cc0*/  IMAD.MOV.U32 R9, RZ, RZ, 0x40000040 ;  /* 0x40000040ff097424 */ /* 0x000fe400078e00ff */
[----:B------:R-:W-:Y:S01]  /*11cd0*/  IMAD.MOV.U32 R144, RZ, RZ, R159 ;  /* 0x000000ffff907224 */ /* 0x000fe200078e009f */
[----:B------:R-:W-:Y:S01]  /*11ce0*/  R2UR UR6, R8 ;  /* 0x00000000080672ca */ /* 0x000fe200000e0000 */
        /* <DEDUP_REMOVED lines=220> */
.L_x_22:
[----:B------:R-:W-:Y:S05]  /*12ab0*/  @!P0 BRA `(.L_x_37) ;  /* 0x0000000000048947 */ /* 0x000fea0003800000 */
[----:B------:R-:W-:Y:S01]  /*12ac0*/  BPT.TRAP 0x1 ;  /* 0x000000040000795c */ /* 0x000fe20000300000 */
.L_x_37:
[----:B------:R-:W-:Y:S02]  /*12ad0*/  UIADD3 UR39, UR40, UR39, URZ ;  /* 0x0000002728277290 */ /* 0x000fe4000fffe03f */
[----:B------:R-:W-:Y:S02]  /*12ae0*/  UISETP.GT.U32.AND UP0, UPT, UR43, 0x1, UPT ;  /* 0x000000012b00788c */ /* 0x000fe4000bf04070 */
[----:B------:R-:W-:-:S04]  /*12af0*/  UIADD3 UR6, UR39, -0x1, URZ ;  /* 0xffffffff27067890 */ /* 0x000fc8000fffe03f */
[----:B------:R-:W-:Y:S01]  /*12b00*/  UIMAD.WIDE.U32 UR4, UR6, -0x55555555, URZ ;  /* 0xaaaaaaab060478a5 */ /* 0x000fe2000f8e003f */
[----:B------:R-:W-:-:S03]  /*12b10*/  PLOP3.LUT P0, PT, PT, PT, UP0, 0x80, 0x0 ;  /* 0x000000000000781c */ /* 0x000fc60003f0f008 */
[----:B------:R-:W-:-:S04]  /*12b20*/  USHF.R.U32.HI UR4, URZ, 0x1, UR5 ;  /* 0x000000013f047899 */ /* 0x000fc80008011605 */
[----:B------:R-:W-:-:S06]  /*12b30*/  UIMAD UR6, UR4, -0x3, UR6 ;  /* 0xfffffffd040678a4 */ /* 0x000fcc000f8e0206 */
[----:B-----5:R-:W-:-:S04]  /*12b40*/  IMAD.U32 R0, RZ, RZ, UR6 ;  /* 0x00000006ff007e24 */ /* 0x020fc8000f8e00ff */
[----:B------:R-:W-:-:S04]  /*12b50*/  IMAD R0, R0, 0x8, R6 ;  /* 0x0000000800007824 */ /* 0x000fc800078e0206 */
[----:B------:R-:W-:-:S05]  /*12b60*/  VIADD R0, R0, 0x18 ;  /* 0x0000001800007836 */ /* 0x000fca0000000000 */
[----:B------:R-:W-:-:S04]  /*12b70*/  PRMT R0, RZ, 0x654, R0 ;  /* 0x00000654ff007816 */ /* 0x000fc80000000000 */
[----:B------:R0:W-:Y:S01]  /*12b80*/  SYNCS.ARRIVE.TRANS64.RED.A1T0 RZ, [R0+URZ], RZ ;  /* 0x000000ff00ff79a7 */ /* 0x0001e2000810043f */
[----:B------:R-:W-:Y:S05]  /*12b90*/  @P0 BRA `(.L_x_38) ;  /* 0x0000000000040947 */ /* 0x000fea0003800000 */
[----:B------:R-:W-:Y:S01]  /*12ba0*/  BPT.TRAP 0x1 ;  /* 0x000000040000795c */ /* 0x000fe20000300000 */
.L_x_38:
[----:B------:R-:W1:Y:S01]  /*12bb0*/  S2R R6, SR_TID.X ;  /* 0x0000000000067919 */ /* 0x000e620000002100 */
[----:B------:R-:W-:Y:S01]  /*12bc0*/  IMAD.MOV.U32 R13, RZ, RZ, 0x6540 ;  /* 0x00006540ff0d7424 */ /* 0x000fe200078e00ff */
[----:B------:R-:W-:Y:S01]  /*12bd0*/  USHF.R.S32.HI UR10, URZ, 0x1f, UR44 ;  /* 0x0000001f3f0a7899 */ /* 0x000fe2000801142c */
[----:B------:R-:W-:Y:S01]  /*12be0*/  ULDC.64 UR6, c[0x0][0x5d0] ;  /* 0x0001740000067ab9 */ /* 0x000fe20000000a00 */
[----:B------:R-:W-:Y:S01]  /*12bf0*/  UIMAD.WIDE UR8, UR45, 0x100, URZ ;  /* 0x000001002d0878a5 */ /* 0x000fe2000f8e023f */
[----:B------:R-:W-:Y:S01]  /*12c00*/  IMAD.U32 R8, RZ, RZ, UR6 ;  /* 0x00000006ff087e24 */ /* 0x000fe2000f8e00ff */
[----:B------:R-:W-:Y:S02]  /*12c10*/  UIMAD UR4, UR10, UR6, URZ ;  /* 0x000000060a0472a4 */ /* 0x000fe4000f8e023f */
[----:B------:R-:W-:Y:S02]  /*12c20*/  USHF.L.U32 UR45, UR45, 0x8, URZ ;  /* 0x000000082d2d7899 */ /* 0x000fe4000800063f */
[----:B------:R-:W-:-:S02]  /*12c30*/  UIMAD UR4, UR44, UR7, UR4 ;  /* 0x000000072c0472a4 */ /* 0x000fc4000f8e0204 */
[----:B------:R-:W-:Y:S01]  /*12c40*/  UISETP.GT.U32.AND UP0, UPT, UR39, 0x2, UPT ;  /* 0x000000022700788c */ /* 0x000fe2000bf04070 */
[----:B------:R-:W-:Y:S01]  /*12c50*/  ULDC UR7, c[0x0][0x284] ;  /* 0x0000a10000077ab9 */ /* 0x000fe20000000800 */
[----:B------:R-:W-:Y:S02]  /*12c60*/  UISETP.GE.U32.AND UP1, UPT, UR40, 0x3, UPT ;  /* 0x000000032800788c */ /* 0x000fe4000bf26070 */
[----:B------:R-:W-:-:S04]  /*12c70*/  UISETP.LT.U32.AND UP0, UPT, UR40, 0x3, UP0 ;  /* 0x000000032800788c */ /* 0x000fc80008701070 */
[----:B------:R-:W-:-:S04]  /*12c80*/  USEL UR6, URZ, 0x1, !UP0 ;  /* 0x000000013f067887 */ /* 0x000fc8000c000000 */
[----:B------:R-:W-:Y:S01]  /*12c90*/  ULOP3.LUT UR38, UR38, UR6, URZ, 0x3c, !UPT ;  /* 0x0000000626267292 */ /* 0x000fe2000f8e3c3f */
[C---:B-1----:R-:W-:Y:S01]  /*12ca0*/  IMAD.SHL.U32 R12, R6.reuse, 0x2, RZ ;  /* 0x00000002060c7824 */ /* 0x042fe200078e00ff */
[--C-:B------:R-:W-:Y:S02]  /*12cb0*/  SHF.R.U32.HI R4, RZ, 0x2, R6.reuse ;  /* 0x00000002ff047819 */ /* 0x100fe40000011606 */
[----:B------:R-:W-:Y:S02]  /*12cc0*/  LOP3.LUT R5, R6, 0x60, RZ, 0xc0, !PT ;  /* 0x0000006006057812 */ /* 0x000fe400078ec0ff */
[----:B------:R-:W-:Y:S02]  /*12cd0*/  LOP3.LUT R12, R12, 0x6, RZ, 0xc0, !PT ;  /* 0x000000060c0c7812 */ /* 0x000fe400078ec0ff */
[----:B------:R-:W-:Y:S02]  /*12ce0*/  SHF.R.U32.HI R3, RZ, 0x7, R6 ;  /* 0x00000007ff037819 */ /* 0x000fe40000011606 */
[----:B------:R-:W-:Y:S01]  /*12cf0*/  PRMT R12, R12, R13, UR41 ;  /* 0x000000290c0c7e16 */ /* 0x000fe2000800000d */
[----:B------:R-:W-:Y:S01]  /*12d00*/  USHF.L.U32 UR41, UR41, 0x8, URZ ;  /* 0x0000000829297899 */ /* 0x000fe2000800063f */
[----:B------:R-:W-:-:S02]  /*12d10*/  LOP3.LUT R4, R4, 0x7, RZ, 0xc0, !PT ;  /* 0x0000000704047812 */ /* 0x000fc400078ec0ff */
[--C-:B------:R-:W-:Y:S02]  /*12d20*/  SHF.R.S32.HI R13, RZ, 0x1f, R12.reuse ;  /* 0x0000001fff0d7819 */ /* 0x100fe4000001140c */
[----:B------:R-:W-:Y:S02]  /*12d30*/  SHF.R.U32.HI R5, RZ, 0x1, R5 ;  /* 0x00000001ff057819 */ /* 0x000fe40000011605 */
[----:B------:R-:W-:Y:S01]  /*12d40*/  LOP3.LUT R3, R3, 0x1, RZ, 0xc0, !PT ;  /* 0x0000000103037812 */ /* 0x000fe200078ec0ff */
[----:B------:R-:W-:Y:S01]  /*12d50*/  IMAD.WIDE.U32 R8, R8, UR44, R12 ;  /* 0x0000002c08087c25 */ /* 0x000fe2000f8e000c */
[----:B0-----:R-:W-:-:S03]  /*12d60*/  IADD3 R0, RZ, -R5, -R4 ;  /* 0x80000005ff007210 */ /* 0x001fc60007ffe804 */
[----:B------:R-:W-:Y:S01]  /*12d70*/  VIADD R9, R9, UR4 ;  /* 0x0000000409097c36 */ /* 0x000fe20008000000 */
[----:B------:R-:W-:Y:S01]  /*12d80*/  ULDC UR4, c[0x0][0x288] ;  /* 0x0000a20000047ab9 */ /* 0x000fe20000000800 */
[C---:B------:R-:W-:Y:S01]  /*12d90*/  IMAD.SHL.U32 R17, R3.reuse, 0x40, RZ ;  /* 0x0000004003117824 */ /* 0x040fe200078e00ff */
[----:B------:R-:W-:Y:S01]  /*12da0*/  UISETP.GE.AND UP2, UPT, UR41, UR4, UPT ;  /* 0x000000042900728c */ /* 0x000fe2000bf46270 */
[----:B------:R-:W-:Y:S02]  /*12db0*/  IMAD R0, R3, -0x40, R0 ;  /* 0xffffffc003007824 */ /* 0x000fe400078e0200 */
[----:B------:R-:W-:Y:S01]  /*12dc0*/  IMAD.U32 R3, RZ, RZ, UR7 ;  /* 0x00000007ff037e24 */ /* 0x000fe2000f8e00ff */
[----:B------:R-:W-:Y:S01]  /*12dd0*/  UISETP.GE.OR UP2, UPT, UR45, UR7, UP2 ;  /* 0x000000072d00728c */ /* 0x000fe20009746670 */
[----:B------:R-:W-:Y:S01]  /*12de0*/  LOP3.LUT R17, R17, 0x40, R4, 0xe2, !PT ;  /* 0x0000004011117812 */ /* 0x000fe200078ee204 */
[----:B------:R-:W-:Y:S02]  /*12df0*/  IMAD.MOV.U32 R4, RZ, RZ, -0x2 ;  /* 0xfffffffeff047424 */ /* 0x000fe400078e00ff */
[----:B------:R-:W-:Y:S01]  /*12e00*/  IADD3 R3, R3, -UR45, R0 ;  /* 0x8000002d03037c10 */ /* 0x000fe2000fffe000 */
[----:B------:R-:W-:Y:S01]  /*12e10*/  UMOV UR45, 0xffffffff ;  /* 0xffffffff002d7882 */ /* 0x000fe20000000000 */
[----:B------:R-:W-:-:S02]  /*12e20*/  LOP3.LUT R0, R6, 0x3, RZ, 0xc0, !PT ;  /* 0x0000000306007812 */ /* 0x000fc400078ec0ff */
[----:B------:R-:W-:Y:S02]  /*12e30*/  PLOP3.LUT P0, PT, PT, PT, UP2, 0x80, 0x0 ;  /* 0x000000000000781c */ /* 0x000fe40003f0f028 */
[----:B------:R-:W-:Y:S01]  /*12e40*/  LOP3.LUT R17, R17, UR8, R5, 0xfe, !PT ;  /* 0x0000000811117c12 */ /* 0x000fe2000f8efe05 */
[----:B------:R-:W-:Y:S01]  /*12e50*/  IMAD R0, R0, R4, UR4 ;  /* 0x0000000400007e24 */ /* 0x000fe2000f8e0204 */
[----:B------:R-:W-:-:S03]  /*12e60*/  UIMAD.WIDE.U32 UR4, UR39, -0x55555555, URZ ;  /* 0xaaaaaaab270478a5 */ /* 0x000fc6000f8e003f */
[----:B------:R-:W-:Y:S01]  /*12e70*/  VIADD R0, R0, -UR41 ;  /* 0x8000002900007c36 */ /* 0x000fe20008000000 */
[----:B------:R-:W-:-:S04]  /*12e80*/  USHF.R.U32.HI UR4, URZ, 0x1, UR5 ;  /* 0x000000013f047899 */ /* 0x000fc80008011605 */
[----:B------:R-:W-:Y:S02]  /*12e90*/  UIMAD UR39, UR4, -0x3, UR39 ;  /* 0xfffffffd042778a4 */ /* 0x000fe4000f8e0227 */
[----:B------:R-:W-:Y:S01]  /*12ea0*/  @UP1 ULOP3.LUT UR38, UR38, 0x1, UR4, 0x78, !UPT ;  /* 0x0000000126261892 */ /* 0x000fe2000f8e7804 */
[----:B------:R-:W-:Y:S11]  /*12eb0*/  @P0 BRA `(.L_x_39) ;  /* 0x00000124000c0947 */ /* 0x000ff60003800000 */
[----:B------:R-:W0:Y:S01]  /*12ec0*/  LDC.64 R4, c[0x0][0x5c8] ;  /* 0x00017200ff047b82 */ /* 0x000e220000000a00 */
[----:B------:R-:W-:Y:S01]  /*12ed0*/  ULDC.64 UR4, c[0x0][0x5c0] ;  /* 0x0001700000047ab9 */ /* 0x000fe20000000a00 */
[----:B------:R-:W-:Y:S01]  /*12ee0*/  BSSY B0, `(.L_x_39) ;  /* 0x0001240000007945 */ /* 0x000fe20003800000 */
[C---:B0-----:R-:W-:Y:S01]  /*12ef0*/  IMAD R7, R4.reuse, UR9, RZ ;  /* 0x0000000904077c24 */ /* 0x041fe2000f8e02ff */
[----:B------:R-:W-:Y:S01]  /*12f00*/  SHF.L.U64.HI R15, R4, 0x3, R5 ;  /* 0x00000003040f7819 */ /* 0x000fe20000010205 */
[----:B------:R-:W-:-:S04]  /*12f10*/  IMAD.WIDE.U32 R8, R17, R4, R8 ;  /* 0x0000000411087225 */ /* 0x000fc800078e0008 */
[----:B------:R-:W-:Y:S01]  /*12f20*/  IMAD R7, R17, R5, R7 ;  /* 0x0000000511077224 */ /* 0x000fe200078e0207 */
[----:B------:R-:W-:Y:S02]  /*12f30*/  IADD3 R10, P2, R8, UR4, RZ ;  /* 0x00000004080a7c10 */ /* 0x000fe4000ff5e0ff */
[C---:B------:R-:W-:Y:S01]  /*12f40*/  LEA R6, P3, R4.reuse, R8, 0x7 ;  /* 0x0000000804067211 */ /* 0x040fe200078638ff */
[----:B------:R-:W-:Y:S02]  /*12f50*/  IMAD.IADD R7, R9, 0x1, R7 ;  /* 0x0000000109077824 */ /* 0x000fe400078e0207 */
[----:B------:R-:W-:-:S03]  /*12f60*/  IMAD.SHL.U32 R9, R4, 0x8, RZ ;  /* 0x0000000804097824 */ /* 0x000fc600078e00ff */
[----:B------:R-:W-:Y:S02]  /*12f70*/  IADD3.X R11, R7, UR5, RZ, P2, !PT ;  /* 0x00000005070b7c10 */ /* 0x000fe400097fe4ff */
[----:B------:R-:W-:Y:S02]  /*12f80*/  FSETP.NEU.AND P2, PT, R16, RZ, PT ;  /* 0x000000ff1000720b */ /* 0x000fe40003f4d000 */
[----:B------:R-:W-:Y:S02]  /*12f90*/  LEA.HI.X R14, R4, R7, R5, 0x7, P3 ;  /* 0x00000007040e7211 */ /* 0x000fe400018f3c05 */
[--C-:B------:R-:W-:Y:S02]  /*12fa0*/  IADD3 R8, P1, P0, R8, UR4, R9.reuse ;  /* 0x0000000408087c10 */ /* 0x100fe4000f83e009 */
[C---:B------:R-:W-:Y:S02]  /*12fb0*/  IADD3 R4, P4, P5, R6.reuse, UR4, R9 ;  /* 0x0000000406047c10 */ /* 0x040fe4000fd9e009 */
[----:B------:R-:W-:-:S02]  /*12fc0*/  IADD3 R6, P3, R6, UR4, RZ ;  /* 0x0000000406067c10 */ /* 0x000fc4000ff7e0ff */
[--C-:B------:R-:W-:Y:S02]  /*12fd0*/  IADD3.X R9, R7, UR5, R15.reuse, P1, P0 ;  /* 0x0000000507097c10 */ /* 0x100fe40008fe040f */
[C---:B------:R-:W-:Y:S02]  /*12fe0*/  IADD3.X R5, R14.reuse, UR5, R15, P4, P5 ;  /* 0x000000050e057c10 */ /* 0x040fe4000a7ea40f */
[----:B------:R-:W-:Y:S01]  /*12ff0*/  IADD3.X R7, R14, UR5, RZ, P3, !PT ;  /* 0x000000050e077c10 */ /* 0x000fe20009ffe4ff */
[----:B------:R-:W-:Y:S06]  /*13000*/  @!P2 BRA `(.L_x_40) ;  /* 0x000000d800a4a947 */ /* 0x000fec0003800000 */
[----:B------:R-:W0:Y:S01]  /*13010*/  LDC.64 R18, c[0x0][0x5b0] ;  /* 0x00016c00ff127b82 */ /* 0x000e220000000a00 */
[----:B------:R-:W-:Y:S01]  /*13020*/  ULDC.64 UR4, c[0x0][0x5b8] ;  /* 0x00016e0000047ab9 */ /* 0x000fe20000000a00 */
[----:B------:R-:W-:Y:S01]  /*13030*/  BSSY B1, `(.L_x_41) ;  /* 0x0000012000017945 */ /* 0x000fe20003800000 */
[----:B------:R-:W-:Y:S01]  /*13040*/  IMAD.U32 R14, RZ, RZ, UR4 ;  /* 0x00000004ff0e7e24 */ /* 0x000fe2000f8e00ff */
[----:B------:R-:W-:-:S03]  /*13050*/  UIMAD UR4, UR10, UR4, URZ ;  /* 0x000000040a0472a4 */ /* 0x000fc6000f8e023f */
[----:B------:R-:W-:Y:S01]  /*13060*/  IMAD.WIDE.U32 R12, R14, UR44, R12 ;  /* 0x0000002c0e0c7c25 */ /* 0x000fe2000f8e000c */
[----:B------:R-:W1:Y:S01]  /*13070*/  LDC.64 R20, c[0x0][0x5a8] ;  /* 0x00016a00ff147b82 */ /* 0x000e620000000a00 */
[----:B------:R-:W-:Y:S02]  /*13080*/  UIMAD UR4, UR44, UR5, UR4 ;  /* 0x000000052c0472a4 */ /* 0x000fe4000f8e0204 */
[----:B------:R-:W-:-:S04]  /*13090*/  IMAD.MOV.U32 R22, RZ, RZ, R12 ;  /* 0x000000ffff167224 */ /* 0x000fc800078e000c */
[----:B------:R-:W-:Y:S02]  /*130a0*/  VIADD R23, R13, UR4 ;  /* 0x000000040d177c36 */ /* 0x000fe40008000000 */
[----:B0-----:R-:W-:Y:S02]  /*130b0*/  IMAD R14, R18, UR9, RZ ;  /* 0x00000009120e7c24 */ /* 0x001fe4000f8e02ff */
[----:B------:R-:W-:-:S04]  /*130c0*/  IMAD.WIDE.U32 R12, R17, R18, R22 ;  /* 0x00000012110c7225 */ /* 0x000fc800078e0016 */
[----:B------:R-:W-:Y:S01]  /*130d0*/  IMAD R15, R17, R19, R14 ;  /* 0x00000013110f7224 */ /* 0x000fe200078e020e */
[----:B-1----:R-:W-:Y:S02]  /*130e0*/  IADD3 R14, P0, R12, R20, RZ ;  /* 0x000000140c0e7210 */ /* 0x002fe40007f1e0ff */
[----:B------:R-:W-:Y:S02]  /*130f0*/  PRMT R12, RZ, 0x7610, R12 ;  /* 0x00007610ff0c7816 */ /* 0x000fe4000000000c */
[----:B------:R-:W-:Y:S02]  /*13100*/  IADD3.X R15, R21, R13, R15, P0, !PT ;  /* 0x0000000d150f7210 */ /* 0x000fe400007fe40f */
[----:B------:R-:W-:-:S04]  /*13110*/  ISETP.GE.AND P0, PT, R3, 0x1, PT ;  /* 0x000000010300780c */ /* 0x000fc80003f06270 */
[----:B------:R-:W-:-:S13]  /*13120*/  ISETP.LT.OR P1, PT, R0, 0x1, !P0 ;  /* 0x000000010000780c */ /* 0x000fda0004721670 */
[----:B------:R-:W-:Y:S05]  /*13130*/  @P1 BRA `(.L_x_42) ;  /* 0x0000000000041947 */ /* 0x000fea0003800000 */
[----:B------:R0:W5:Y:S02]  /*13140*/  LDG.E.U8 R12, desc[UR36][R14.64] ;  /* 0x000000240e0c7981 */ /* 0x000164000c1e1100 */
.L_x_42:
[----:B------:R-:W-:Y:S05]  /*13150*/  BSYNC B1 ;  /* 0x0000000000017941 */ /* 0x000fea0003800000 */
.L_x_41:
[----:B------:R-:W2:Y:S01]  /*13160*/  LDL.LU R13, [R1] ;  /* 0x00000000010d7983 */ /* 0x000ea20000300800 */
[----:B-----5:R-:W-:Y:S01]  /*13170*/  LOP3.LUT R12, R12, 0xff, RZ, 0xc0, !PT ;  /* 0x000000ff0c0c7812 */ /* 0x020fe200078ec0ff */
[----:B------:R-:W-:Y:S03]  /*13180*/  BSSY B1, `(.L_x_43) ;  /* 0x000000b000017945 */ /* 0x000fe60003800000 */
[----:B------:R-:W-:-:S05]  /*13190*/  F2FP.F16.E5M2.UNPACK_B R12, R12 ;  /* 0x0000000cff0c723e */ /* 0x000fca00020004ff */
[----:B------:R-:W-:-:S05]  /*131a0*/  HADD2.F32 R12, -RZ, R12.H0_H0 ;  /* 0x2000000cff0c7230 */ /* 0x000fca0000004100 */
[----:B------:R-:W-:-:S04]  /*131b0*/  FMUL R12, R12, R16 ;  /* 0x000000100c0c7220 */ /* 0x000fc80000400000 */
[----:B--2---:R-:W-:-:S05]  /*131c0*/  FFMA R12, R13, R2, R12 ;  /* 0x000000020d0c7223 */ /* 0x004fca000000000c */
[----:B------:R-:W-:-:S05]  /*131d0*/  F2FP.SATFINITE.E5M2.F32.PACK_AB_MERGE_C R12, RZ, R12, RZ ;  /* 0x0000000cff0c723e */ /* 0x000fca00048060ff */
[----:B------:R1:W-:Y:S01]  /*131e0*/  @!P1 STG.E.U8 desc[UR36][R10.64], R12 ;  /* 0x0000000c0a009986 */ /* 0x0003e2000c101124 */
[----:B------:R-:W-:Y:S02]  /*131f0*/  ISETP.LT.OR P1, PT, R0, 0x2, !P0 ;  /* 0x000000020000780c */ /* 0x000fe40004721670 */
[----:B-1----:R-:W-:-:S11]  /*13200*/  PRMT R12, RZ, 0x7610, R12 ;  /* 0x00007610ff0c7816 */ /* 0x002fd6000000000c */
[----:B------:R-:W-:Y:S05]  /*13210*/  @P1 BRA `(.L_x_44) ;  /* 0x0000000000041947 */ /* 0x000fea0003800000 */
[----:B------:R1:W5:Y:S02]  /*13220*/  LDG.E.U8 R12, desc[UR36][R14.64+0x1] ;  /* 0x000001240e0c7981 */ /* 0x000364000c1e1100 */
.L_x_44:
[----:B------:R-:W-:Y:S05]  /*13230*/  BSYNC B1 ;  /* 0x0000000000017941 */ /* 0x000fea0003800000 */
.L_x_43:
[----:B------:R-:W2:Y:S01]  /*13240*/  LDL.LU R13, [R1+0x4] ;  /* 0x00000400010d7983 */ /* 0x000ea20000300800 */
[----:B-----5:R-:W-:Y:S01]  /*13250*/  LOP3.LUT R12, R12, 0xff, RZ, 0xc0, !PT ;  /* 0x000000ff0c0c7812 */ /* 0x020fe200078ec0ff */
[----:B------:R-:W-:Y:S03]  /*13260*/  BSSY B1, `(.L_x_45) ;  /* 0x0000013000017945 */ /* 0x000fe60003800000 */
[----:B------:R-:W-:-:S05]  /*13270*/  F2FP.F16.E5M2.UNPACK_B R12, R12 ;  /* 0x0000000cff0c723e */ /* 0x000fca00020004ff */
[----:B------:R-:W-:-:S05]  /*13280*/  HADD2.F32 R12, -RZ, R12.H0_H0 ;  /* 0x2000000cff0c7230 */ /* 0x000fca0000004100 */
[----:B------:R-:W-:-:S04]  /*13290*/  FMUL R12, R12, R16 ;  /* 0x000000100c0c7220 */ /* 0x000fc80000400000 */
[----:B--2---:R-:W-:-:S05]  /*132a0*/  FFMA R12, R13, R2, R12 ;  /* 0x000000020d0c7223 */ /* 0x004fca000000000c */
[----:B------:R-:W-:-:S05]  /*132b0*/  F2FP.SATFINITE.E5M2.F32.PACK_AB_MERGE_C R12, RZ, R12, RZ ;  /* 0x0000000cff0c723e */ /* 0x000fca00048060ff */
[----:B------:R2:W-:Y:S02]  /*132c0*/  @!P1 STG.E.U8 desc[UR36][R10.64+0x1], R12 ;  /* 0x0000010c0a009986 */ /* 0x0005e4000c101124 */
[----:B--2---:R-:W-:-:S05]  /*132d0*/  IADD3 R12, P1, R17, 0x8, RZ ;  /* 0x00000008110c7810 */ /* 0x004fca0007f3e0ff */
[----:B------:R-:W-:-:S04]  /*132e0*/  IMAD.X R13, RZ, RZ, UR9, P1 ;  /* 0x00000009ff0d7e24 */ /* 0x000fc800088e06ff */
[----:B------:R-:W-:-:S04]  /*132f0*/  IMAD R13, R13, R18, RZ ;  /* 0x000000120d0d7224 */ /* 0x000fc800078e02ff */
[C---:B------:R-:W-:Y:S02]  /*13300*/  IMAD R152, R12.reuse, R19, R13 ;  /* 0x000000130c987224 */ /* 0x040fe400078e020d */
[----:B------:R-:W-:-:S03]  /*13310*/  IMAD.WIDE.U32 R12, R12, R18, R22 ;  /* 0x000000120c0c7225 */ /* 0x000fc600078e0016 */
[----:B------:R-:W-:-:S04]  /*13320*/  IADD3 R12, P1, R12, R20, RZ ;  /* 0x000000140c0c7210 */ /* 0x000fc80007f3e0ff */
[--C-:B------:R-:W-:Y:S02]  /*13330*/  IADD3.X R13, R21, R13, R152.reuse, P1, !PT ;  /* 0x0000000d150d7210 */ /* 0x100fe40000ffe498 */
[----:B------:R-:W-:Y:S02]  /*13340*/  ISETP.GE.AND P1, PT, R3, 0x9, PT ;  /* 0x000000090300780c */ /* 0x000fe40003f26270 */
[----:B------:R-:W-:Y:S02]  /*13350*/  PRMT R152, RZ, 0x7610, R152 ;  /* 0x00007610ff987816 */ /* 0x000fe40000000098 */
[----:B------:R-:W-:-:S13]  /*13360*/  ISETP.LT.OR P2, PT, R0, 0x1, !P1 ;  /* 0x000000010000780c */ /* 0x000fda0004f41670 */
[----:B------:R-:W-:Y:S05]  /*13370*/  @P2 BRA `(.L_x_46) ;  /* 0x0000000000042947 */ /* 0x000fea0003800000 */
[----:B------:R2:W5:Y:S02]  /*13380*/  LDG.E.U8 R152, desc[UR36][R12.64] ;  /* 0x000000240c987981 */ /* 0x000564000c1e1100 */
.L_x_46:
[----:B------:R-:W-:Y:S05]  /*13390*/  BSYNC B1 ;  /* 0x0000000000017941 */ /* 0x000fea0003800000 */
.L_x_45:
[----:B------:R-:W3:Y:S01]  /*133a0*/  LDL.LU R153, [R1+0x8] ;  /* 0x0000080001997983 */ /* 0x000ee20000300800 */
[----:B-----5:R-:W-:Y:S01]  /*133b0*/  LOP3.LUT R152, R152, 0xff, RZ, 0xc0, !PT ;  /* 0x000000ff98987812 */ /* 0x020fe200078ec0ff */
[----:B------:R-:W-:Y:S03]  /*133c0*/  BSSY B1, `(.L_x_47) ;  /* 0x000000b000017945 */ /* 0x000fe60003800000 */
[----:B------:R-:W-:-:S05]  /*133d0*/  F2FP.F16.E5M2.UNPACK_B R152, R152 ;  /* 0x00000098ff98723e */ /* 0x000fca00020004ff */
[----:B------:R-:W-:-:S05]  /*133e0*/  HADD2.F32 R152, -RZ, R152.H0_H0 ;  /* 0x20000098ff987230 */ /* 0x000fca0000004100 */
[----:B------:R-:W-:-:S04]  /*133f0*/  FMUL R152, R152, R16 ;  /* 0x0000001098987220 */ /* 0x000fc80000400000 */
[----:B---3--:R-:W-:-:S05]  /*13400*/  FFMA R152, R153, R2, R152 ;  /* 0x0000000299987223 */ /* 0x008fca0000000098 */
[----:B------:R-:W-:-:S05]  /*13410*/  F2FP.SATFINITE.E5M2.F32.PACK_AB_MERGE_C R152, RZ, R152, RZ ;  /* 0x00000098ff98723e */ /* 0x000fca00048060ff */
[----:B------:R3:W-:Y:S01]  /*13420*/  @!P2 STG.E.U8 desc[UR36][R8.64], R152 ;  /* 0x000000980800a986 */ /* 0x0007e2000c101124 */
[----:B------:R-:W-:Y:S02]  /*13430*/  ISETP.LT.OR P2, PT, R0, 0x2, !P1 ;  /* 0x000000020000780c */ /* 0x000fe40004f41670 */
[----:B---3--:R-:W-:-:S11]  /*13440*/  PRMT R152, RZ, 0x7610, R152 ;  /* 0x00007610ff987816 */ /* 0x008fd60000000098 */
[----:B------:R-:W-:Y:S05]  /*13450*/  @P2 BRA `(.L_x_48) ;  /* 0x0000000000042947 */ /* 0x000fea0003800000 */
[----:B------:R3:W5:Y:S02]  /*13460*/  LDG.E.U8 R152, desc[UR36][R12.64+0x1] ;  /* 0x000001240c987981 */ /* 0x000764000c1e1100 */
.L_x_48:
[----:B------:R-:W-:Y:S05]  /*13470*/  BSYNC B1 ;  /* 0x0000000000017941 */ /* 0x000fea0003800000 */
.L_x_47:
[----:B------:R-:W4:Y:S01]  /*13480*/  LDL.LU R153, [R1+0xc] ;  /* 0x00000c0001997983 */ /* 0x000f220000300800 */
[----:B-----5:R-:W-:Y:S01]  /*13490*/  LOP3.LUT R152, R152, 0xff, RZ, 0xc0, !PT ;  /* 0x000000ff98987812 */ /* 0x020fe200078ec0ff */
[----:B------:R-:W-:Y:S01]  /*134a0*/  BSSY B1, `(.L_x_49) ;  /* 0x000000b000017945 */ /* 0x000fe20003800000 */
[----:B------:R-:W-:Y:S02]  /*134b0*/  ISETP.LT.OR P3, PT, R0, 0x9, !P0 ;  /* 0x000000090000780c */ /* 0x000fe40004761670 */
[----:B------:R-:W-:-:S05]  /*134c0*/  F2FP.F16.E5M2.UNPACK_B R152, R152 ;  /* 0x00000098ff98723e */ /* 0x000fca00020004ff */
[----:B------:R-:W-:-:S05]  /*134d0*/  HADD2.F32 R152, -RZ, R152.H0_H0 ;  /* 0x20000098ff987230 */ /* 0x000fca0000004100 */
[----:B------:R-:W-:-:S04]  /*134e0*/  FMUL R152, R152, R16 ;  /* 0x0000001098987220 */ /* 0x000fc80000400000 */
[----:B----4-:R-:W-:-:S05]  /*134f0*/  FFMA R152, R153, R2, R152 ;  /* 0x0000000299987223 */ /* 0x010fca0000000098 */
[----:B------:R-:W-:-:S05]  /*13500*/  F2FP.SATFINITE.E5M2.F32.PACK_AB_MERGE_C R152, RZ, R152, RZ ;  /* 0x00000098ff98723e */ /* 0x000fca00048060ff */
[----:B------:R4:W-:Y:S02]  /*13510*/  @!P2 STG.E.U8 desc[UR36][R8.64+0x1], R152 ;  /* 0x000001980800a986 */ /* 0x0009e4000c101124 */
[----:B----4-:R-:W-:Y:S01]  /*13520*/  PRMT R152, RZ, 0x7610, R152 ;  /* 0x00007610ff987816 */ /* 0x010fe20000000098 */
[----:B------:R-:W-:Y:S06]  /*13530*/  @P3 BRA `(.L_x_50) ;  /* 0x0000000000043947 */ /* 0x000fec0003800000 */
[----:B------:R4:W5:Y:S02]  /*13540*/  LDG.E.U8 R152, desc[UR36][R14.64+0x8] ;  /* 0x000008240e987981 */ /* 0x000964000c1e1100 */
.L_x_50:
[----:B------:R-:W-:Y:S05]  /*13550*/  BSYNC B1 ;  /* 0x0000000000017941 */ /* 0x000fea0003800000 */
.L_x_49:
[----:B------:R-:W2:Y:S01]  /*13560*/  LDL.LU R153, [R1+0x10] ;  /* 0x0000100001997983 */ /* 0x000ea20000300800 */
[----:B-----5:R-:W-:Y:S01]  /*13570*/  LOP3.LUT R152, R152, 0xff, RZ, 0xc0, !PT ;  /* 0x000000ff98987812 */ /* 0x020fe200078ec0ff */
[----:B------:R-:W-:Y:S01]  /*13580*/  BSSY B1, `(.L_x_51) ;  /* 0x000000b000017945 */ /* 0x000fe20003800000 */
[----:B------:R-:W-:Y:S02]  /*13590*/  ISETP.LT.OR P2, PT, R0, 0xa, !P0 ;  /* 0x0000000a0000780c */ /* 0x000fe40004741670 */
[----:B------:R-:W-:-:S05]  /*135a0*/  F2FP.F16.E5M2.UNPACK_B R152, R152 ;  /* 0x00000098ff98723e */ /* 0x000fca00020004ff */
[----:B------:R-:W-:-:S05]  /*135b0*/  HADD2.F32 R152, -RZ, R152.H0_H0 ;  /* 0x20000098ff987230 */ /* 0x000fca0000004100 */
[----:B------:R-:W-:-:S04]  /*135c0*/  FMUL R152, R152, R16 ;  /* 0x0000001098987220 */ /* 0x000fc80000400000 */
[----:B--2---:R-:W-:-:S05]  /*135d0*/  FFMA R152, R153, R2, R152 ;  /* 0x0000000299987223 */ /* 0x004fca0000000098 */
[----:B------:R-:W-:-:S05]  /*135e0*/  F2FP.SATFINITE.E5M2.F32.PACK_AB_MERGE_C R152, RZ, R152, RZ ;  /* 0x00000098ff98723e */ /* 0x000fca00048060ff */
[----:B------:R2:W-:Y:S02]  /*135f0*/  @!P3 STG.E.U8 desc[UR36][R10.64+0x8], R152 ;  /* 0x000008980a00b986 */ /* 0x0005e4000c101124 */
[----:B--2---:R-:W-:Y:S01]  /*13600*/  PRMT R152, RZ, 0x7610, R152 ;  /* 0x00007610ff987816 */ /* 0x004fe20000000098 */
[----:B------:R-:W-:Y:S06]  /*13610*/  @P2 BRA `(.L_x_52) ;  /* 0x0000000000042947 */ /* 0x000fec0003800000 */
[----:B------:R2:W5:Y:S02]  /*13620*/  LDG.E.U8 R152, desc[UR36][R14.64+0x9] ;  /* 0x000009240e987981 */ /* 0x000564000c1e1100 */
.L_x_52:
[----:B------:R-:W-:Y:S05]  /*13630*/  BSYNC B1 ;  /* 0x0000000000017941 */ /* 0x000fea0003800000 */
.L_x_51:
[----:B------:R-:W3:Y:S01]  /*13640*/  LDL.LU R153, [R1+0x14] ;  /* 0x0000140001997983 */ /* 0x000ee20000300800 */
[----:B-----5:R-:W-:Y:S01]  /*13650*/  LOP3.LUT R152, R152, 0xff, RZ, 0xc0, !PT ;  /* 0x000000ff98987812 */ /* 0x020fe200078ec0ff */
[----:B------:R-:W-:Y:S01]  /*13660*/  BSSY B1, `(.L_x_53) ;  /* 0x000000b000017945 */ /* 0x000fe20003800000 */
[----:B------:R-:W-:Y:S02]  /*13670*/  ISETP.LT.OR P3, PT, R0, 0x9, !P1 ;  /* 0x000000090000780c */ /* 0x000fe40004f61670 */
[----:B------:R-:W-:-:S05]  /*13680*/  F2FP.F16.E5M2.UNPACK_B R152, R152 ;  /* 0x00000098ff98723e */ /* 0x000fca00020004ff */
[----:B------:R-:W-:-:S05]  /*13690*/  HADD2.F32 R152, -RZ, R152.H0_H0 ;  /* 0x20000098ff987230 */ /* 0x000fca0000004100 */
[----:B------:R-:W-:-:S04]  /*136a0*/  FMUL R152, R152, R16 ;  /* 0x0000001098987220 */ /* 0x000fc80000400000 */
[----:B---3--:R-:W-:-:S05]  /*136b0*/  FFMA R152, R153, R2, R152 ;  /* 0x0000000299987223 */ /* 0x008fca0000000098 */
[----:B------:R-:W-:-:S05]  /*136c0*/  F2FP.SATFINITE.E5M2.F32.PACK_AB_MERGE_C R152, RZ, R152, RZ ;  /* 0x00000098ff98723e */ /* 0x000fca00048060ff */
[----:B------:R3:W-:Y:S02]  /*136d0*/  @!P2 STG.E.U8 desc[UR36][R10.64+0x9], R152 ;  /* 0x000009980a00a986 */ /* 0x0007e4000c101124 */
[----:B---3--:R-:W-:Y:S01]  /*136e0*/  PRMT R152, RZ, 0x7610, R152 ;  /* 0x00007610ff987816 */ /* 0x008fe20000000098 */
[----:B------:R-:W-:Y:S06]  /*136f0*/  @P3 BRA `(.L_x_54) ;  /* 0x0000000000043947 */ /* 0x000fec0003800000 */
[----:B------:R3:W5:Y:S02]  /*13700*/  LDG.E.U8 R152, desc[UR36][R12.64+0x8] ;  /* 0x000008240c987981 */ /* 0x000764000c1e1100 */
.L_x_54:
[----:B------:R-:W-:Y:S05]  /*13710*/  BSYNC B1 ;  /* 0x0000000000017941 */ /* 0x000fea0003800000 */
.L_x_53:
        /* <DEDUP_REMOVED lines=13> */
.L_x_56:
[----:B------:R-:W-:Y:S05]  /*137f0*/  BSYNC B1 ;  /* 0x0000000000017941 */ /* 0x000fea0003800000 */
.L_x_55:
        /* <DEDUP_REMOVED lines=13> */
.L_x_58:
[----:B------:R-:W-:Y:S05]  /*138d0*/  BSYNC B1 ;  /* 0x0000000000017941 */ /* 0x000fea0003800000 */
.L_x_57:
        /* <DEDUP_REMOVED lines=13> */
.L_x_60:
[----:B------:R-:W-:Y:S05]  /*139b0*/  BSYNC B1 ;  /* 0x0000000000017941 */ /* 0x000fea0003800000 */
.L_x_59:
        /* <DEDUP_REMOVED lines=13> */
.L_x_62:
[----:B------:R-:W-:Y:S05]  /*13a90*/  BSYNC B1 ;  /* 0x0000000000017941 */ /* 0x000fea0003800000 */
.L_x_61:
        /* <DEDUP_REMOVED lines=13> */
.L_x_64:
[----:B------:R-:W-:Y:S05]  /*13b70*/  BSYNC B1 ;  /* 0x0000000000017941 */ /* 0x000fea0003800000 */
.L_x_63:
        /* <DEDUP_REMOVED lines=13> */
.L_x_66:
[----:B------:R-:W-:Y:S05]  /*13c50*/  BSYNC B1 ;  /* 0x0000000000017941 */ /* 0x000fea0003800000 */
.L_x_65:
        /* <DEDUP_REMOVED lines=13> */
.L_x_68:
[----:B------:R-:W-:Y:S05]  /*13d30*/  BSYNC B1 ;  /* 0x0000000000017941 */ /* 0x000fea0003800000 */
.L_x_67:
        /* <DEDUP_REMOVED lines=13> */
.L_x_70:
[----:B------:R-:W-:Y:S05]  /*13e10*/  BSYNC B1 ;  /* 0x0000000000017941 */ /* 0x000fea0003800000 */
.L_x_69:
        /* <DEDUP_REMOVED lines=13> */
.L_x_72:
[----:B------:R-:W-:Y:S05]  /*13ef0*/  BSYNC B1 ;  /* 0x0000000000017941 */ /* 0x000fea0003800000 */
.L_x_71:
        /* <DEDUP_REMOVED lines=13> */
.L_x_74:
[----:B------:R-:W-:Y:S05]  /*13fd0*/  BSYNC B1 ;  /* 0x0000000000017941 */ /* 0x000fea0003800000 */
.L_x_73:
        /* <DEDUP_REMOVED lines=13> */
.L_x_76:
[----:B------:R-:W-:Y:S05]  /*140b0*/  BSYNC B1 ;  /* 0x0000000000017941 */ /* 0x000fea0003800000 */
.L_x_75:
        /* <DEDUP_REMOVED lines=13> */
.L_x_78:
[----:B------:R-:W-:Y:S05]  /*14190*/  BSYNC B1 ;  /* 0x0000000000017941 */ /* 0x000fea0003800000 */
.L_x_77:
        /* <DEDUP_REMOVED lines=13> */
.L_x_80:
[----:B------:R-:W-:Y:S05]  /*14270*/  BSYNC B1 ;  /* 0x0000000000017941 */ /* 0x000fea0003800000 */
.L_x_79:
        /* <DEDUP_REMOVED lines=13> */
.L_x_82:
[----:B------:R-:W-:Y:S05]  /*14350*/  BSYNC B1 ;  /* 0x0000000000017941 */ /* 0x000fea0003800000 */
.L_x_81:
        /* <DEDUP_REMOVED lines=13> */
.L_x_84:
[----:B------:R-:W-:Y:S05]  /*14430*/  BSYNC B1 ;  /* 0x0000000000017941 */ /* 0x000fea0003800000 */
.L_x_83:
        /* <DEDUP_REMOVED lines=13> */
.L_x_86:
[----:B------:R-:W-:Y:S05]  /*14510*/  BSYNC B1 ;  /* 0x0000000000017941 */ /* 0x000fea0003800000 */
.L_x_85:
        /* <DEDUP_REMOVED lines=8> */
[----:B------:R-:W-:Y:S02]  /*145a0*/  F2FP.SATFINITE.E5M2.F32.PACK_AB_MERGE_C R153, RZ, R152, RZ ;  /* 0x00000098ff99723e */ /* 0x000fe400048060ff */
[----:B------:R-:W-:-:S03]  /*145b0*/  PRMT R152, RZ, 0x7610, R152 ;  /* 0x00007610ff987816 */ /* 0x000fc60000000098 */
[----:B------:R2:W-:Y:S01]  /*145c0*/  @!P3 STG.E.U8 desc[UR36][R8.64+0x28], R153 ;  /* 0x000028990800b986 */ /* 0x0005e2000c101124 */
[----:B------:R-:W-:Y:S05]  /*145d0*/  @P2 BRA `(.L_x_88) ;  /* 0x0000000000042947 */ /* 0x000fea0003800000 */
[----:B------:R0:W5:Y:S02]  /*145e0*/  LDG.E.U8 R152, desc[UR36][R12.64+0x29] ;  /* 0x000029240c987981 */ /* 0x000164000c1e1100 */
.L_x_88:
[----:B------:R-:W-:Y:S05]  /*145f0*/  BSYNC B1 ;  /* 0x0000000000017941 */ /* 0x000fea0003800000 */
.L_x_87:
[----:B--2---:R-:W2:Y:S01]  /*14600*/  LDL.LU R153, [R1+0x5c] ;  /* 0x00005c0001997983 */ /* 0x004ea20000300800 */
        /* <DEDUP_REMOVED lines=12> */
.L_x_90:
[----:B------:R-:W-:Y:S05]  /*146d0*/  BSYNC B1 ;  /* 0x0000000000017941 */ /* 0x000fea0003800000 */
.L_x_89:
        /* <DEDUP_REMOVED lines=13> */
.L_x_92:
[----:B------:R-:W-:Y:S05]  /*147b0*/  BSYNC B1 ;  /* 0x0000000000017941 */ /* 0x000fea0003800000 */
.L_x_91:
        /* <DEDUP_REMOVED lines=13> */
.L_x_94:
[----:B------:R-:W-:Y:S05]  /*14890*/  BSYNC B1 ;  /* 0x0000000000017941 */ /* 0x000fea0003800000 */
.L_x_93:
        /* <DEDUP_REMOVED lines=13> */
.L_x_96:
[----:B------:R-:W-:Y:S05]  /*14970*/  BSYNC B1 ;  /* 0x0000000000017941 */ /* 0x000fea0003800000 */
.L_x_95:
        /* <DEDUP_REMOVED lines=13> */
.L_x_98:
[----:B------:R-:W-:Y:S05]  /*14a50*/  BSYNC B1 ;  /* 0x0000000000017941 */ /* 0x000fea0003800000 */
.L_x_97:
        /* <DEDUP_REMOVED lines=13> */
.L_x_100:
[----:B------:R-:W-:Y:S05]  /*14b30*/  BSYNC B1 ;  /* 0x0000000000017941 */ /* 0x000fea0003800000 */
.L_x_99:
        /* <DEDUP_REMOVED lines=13> */
.L_x_102:
[----:B------:R-:W-:Y:S05]  /*14c10*/  BSYNC B1 ;  /* 0x0000000000017941 */ /* 0x000fea0003800000 */
.L_x_101:
        /* <DEDUP_REMOVED lines=13> */
.L_x_104:
[----:B------:R-:W-:Y:S05]  /*14cf0*/  BSYNC B1 ;  /* 0x0000000000017941 */ /* 0x000fea0003800000 */
.L_x_103:
        /* <DEDUP_REMOVED lines=13> */
.L_x_106:
[----:B------:R-:W-:Y:S05]  /*14dd0*/  BSYNC B1 ;  /* 0x0000000000017941 */ /* 0x000fea0003800000 */
.L_x_105:
        /* <DEDUP_REMOVED lines=13> */
.L_x_108:
[----:B------:R-:W-:Y:S05]  /*14eb0*/  BSYNC B1 ;  /* 0x0000000000017941 */ /* 0x000fea0003800000 */
.L_x_107:
        /* <DEDUP_REMOVED lines=13> */
.L_x_110:
[----:B------:R-:W-:Y:S05]  /*14f90*/  BSYNC B1 ;  /* 0x0000000000017941 */ /* 0x000fea0003800000 */
.L_x_109:
        /* <DEDUP_REMOVED lines=13> */
.L_x_112:
[----:B------:R-:W-:Y:S05]  /*15070*/  BSYNC B1 ;  /* 0x0000000000017941 */ /* 0x000fea0003800000 */
.L_x_111:
        /* <DEDUP_REMOVED lines=13> */
.L_x_114:
[----:B------:R-:W-:Y:S05]  /*15150*/  BSYNC B1 ;  /* 0x0000000000017941 */ /* 0x000fea0003800000 */
.L_x_113:
        /* <DEDUP_REMOVED lines=13> */
.L_x_116:
[----:B------:R-:W-:Y:S05]  /*15230*/  BSYNC B1 ;  /* 0x0000000000017941 */ /* 0x000fea0003800000 */
.L_x_115:
        /* <DEDUP_REMOVED lines=13> */
.L_x_118:
[----:B------:R-:W-:Y:S05]  /*15310*/  BSYNC B1 ;  /* 0x0000000000017941 */ /* 0x000fea0003800000 */
.L_x_117:
        /* <DEDUP_REMOVED lines=13> */
.L_x_120:
[----:B------:R-:W-:Y:S05]  /*153f0*/  BSYNC B1 ;  /* 0x0000000000017941 */ /* 0x000fea0003800000 */
.L_x_119:
        /* <DEDUP_REMOVED lines=13> */
.L_x_122:
[----:B------:R-:W-:Y:S05]  /*154d0*/  BSYNC B1 ;  /* 0x0000000000017941 */ /* 0x000fea0003800000 */
.L_x_121:
        /* <DEDUP_REMOVED lines=13> */
.L_x_124:
[----:B------:R-:W-:Y:S05]  /*155b0*/  BSYNC B1 ;  /* 0x0000000000017941 */ /* 0x000fea0003800000 */
.L_x_123:
        /* <DEDUP_REMOVED lines=13> */
.L_x_126:
[----:B------:R-:W-:Y:S05]  /*15690*/  BSYNC B1 ;  /* 0x0000000000017941 */ /* 0x000fea0003800000 */
.L_x_125:
        /* <DEDUP_REMOVED lines=13> */
.L_x_128:
[----:B------:R-:W-:Y:S05]  /*15770*/  BSYNC B1 ;  /* 0x0000000000017941 */ /* 0x000fea0003800000 */
.L_x_127:
        /* <DEDUP_REMOVED lines=13> */
.L_x_130:
[----:B------:R-:W-:Y:S05]  /*15850*/  BSYNC B1 ;  /* 0x0000000000017941 */ /* 0x000fea0003800000 */
.L_x_129:
        /* <DEDUP_REMOVED lines=13> */
.L_x_132:
[----:B------:R-:W-:Y:S05]  /*15930*/  BSYNC B1 ;  /* 0x0000000000017941 */ /* 0x000fea0003800000 */
.L_x_131:
        /* <DEDUP_REMOVED lines=13> */
.L_x_134:
[----:B------:R-:W-:Y:S05]  /*15a10*/  BSYNC B1 ;  /* 0x0000000000017941 */ /* 0x000fea0003800000 */
.L_x_133:
[----:B------:R-:W3:Y:S01]  /*15a20*/  LDL.LU R154, [R1+0xb8] ;  /* 0x0000b800019a7983 */ /* 0x000ee20000300800 */
[----:B-----5:R-:W-:Y:S01]  /*15a30*/  LOP3.LUT R152, R152, 0xff, RZ, 0xc0, !PT ;  /* 0x000000ff98987812 */ /* 0x020fe200078ec0ff */
[----:B------:R-:W-:Y:S01]  /*15a40*/  BSSY B1, `(.L_x_135) ;  /* 0x000000b000017945 */ /* 0x000fe20003800000 */
[----:B------:R-:W-:Y:S02]  /*15a50*/  ISETP.LT.OR P2, PT, R0, 0x5a, !P1 ;  /* 0x0000005a0000780c */ /* 0x000fe40004f41670 */
[----:B------:R-:W-:-:S05]  /*15a60*/  F2FP.F16.E5M2.UNPACK_B R152, R152 ;  /* 0x00000098ff98723e */ /* 0x000fca00020004ff */
[----:B--2---:R-:W-:Y:S01]  /*15a70*/  HADD2.F32 R153, -RZ, R152.H0_H0 ;  /* 0x20000098ff997230 */ /* 0x004fe20000004100 */
[----:B------:R-:W-:-:S04]  /*15a80*/  PRMT R152, RZ, 0x7610, R152 ;  /* 0x00007610ff987816 */ /* 0x000fc80000000098 */
[----:B------:R-:W-:-:S04]  /*15a90*/  FMUL R153, R153, R16 ;  /* 0x0000001099997220 */ /* 0x000fc80000400000 */
[----:B---3--:R-:W-:-:S05]  /*15aa0*/  FFMA R153, R154, R2, R153 ;  /* 0x000000029a997223 */ /* 0x008fca0000000099 */
[----:B------:R-:W-:-:S05]  /*15ab0*/  F2FP.SATFINITE.E5M2.F32.PACK_AB_MERGE_C R153, RZ, R153, RZ ;  /* 0x00000099ff99723e */ /* 0x000fca00048060ff */
[----:B------:R2:W-:Y:S01]  /*15ac0*/  @!P3 STG.E.U8 desc[UR36][R8.64+0x58], R153 ;  /* 0x000058990800b986 */ /* 0x0005e2000c101124 */
[----:B------:R-:W-:Y:S05]  /*15ad0*/  @P2 BRA `(.L_x_136) ;  /* 0x0000000000042947 */ /* 0x000fea0003800000 */
[----:B------:R3:W5:Y:S02]  /*15ae0*/  LDG.E.U8 R152, desc[UR36][R12.64+0x59] ;  /* 0x000059240c987981 */ /* 0x000764000c1e1100 */
.L_x_136:
[----:B------:R-:W-:Y:S05]  /*15af0*/  BSYNC B1 ;  /* 0x0000000000017941 */ /* 0x000fea0003800000 */
.L_x_135:
[----:B------:R-:W4:Y:S01]  /*15b00*/  LDL.LU R154, [R1+0xbc] ;  /* 0x0000bc00019a7983 */ /* 0x000f220000300800 */
[----:B-----5:R-:W-:Y:S01]  /*15b10*/  LOP3.LUT R152, R152, 0xff, RZ, 0xc0, !PT ;  /* 0x000000ff98987812 */ /* 0x020fe200078ec0ff */
[----:B------:R-:W-:Y:S01]  /*15b20*/  BSSY B1, `(.L_x_137) ;  /* 0x000000b000017945 */ /* 0x000fe20003800000 */
[----:B------:R-:W-:Y:S02]  /*15b30*/  ISETP.LT.OR P3, PT, R0, 0x61, !P0 ;  /* 0x000000610000780c */ /* 0x000fe40004761670 */
[----:B------:R-:W-:-:S05]  /*15b40*/  F2FP.F16.E5M2.UNPACK_B R152, R152 ;  /* 0x00000098ff98723e */ /* 0x000fca00020004ff */
[----:B--2---:R-:W-:Y:S01]  /*15b50*/  HADD2.F32 R153, -RZ, R152.H0_H0 ;  /* 0x20000098ff997230 */ /* 0x004fe20000004100 */
[----:B------:R-:W-:-:S04]  /*15b60*/  PRMT R152, RZ, 0x7610, R152 ;  /* 0x00007610ff987816 */ /* 0x000fc80000000098 */
[----:B------:R-:W-:-:S04]  /*15b70*/  FMUL R153, R153, R16 ;  /* 0x0000001099997220 */ /* 0x000fc80000400000 */
[----:B----4-:R-:W-:-:S05]  /*15b80*/  FFMA R153, R154, R2, R153 ;  /* 0x000000029a997223 */ /* 0x010fca0000000099 */
[----:B------:R-:W-:-:S05]  /*15b90*/  F2FP.SATFINITE.E5M2.F32.PACK_AB_MERGE_C R153, RZ, R153, RZ ;  /* 0x00000099ff99723e */ /* 0x000fca00048060ff */
[----:B------:R2:W-:Y:S01]  /*15ba0*/  @!P2 STG.E.U8 desc[UR36][R8.64+0x59], R153 ;  /* 0x000059990800a986 */ /* 0x0005e2000c101124 */
[----:B------:R-:W-:Y:S05]  /*15bb0*/  @P3 BRA `(.L_x_138) ;  /* 0x0000000000043947 */ /* 0x000fea0003800000 */
[----:B------:R4:W5:Y:S02]  /*15bc0*/  LDG.E.U8 R152, desc[UR36][R14.64+0x60] ;  /* 0x000060240e987981 */ /* 0x000964000c1e1100 */
.L_x_138:
[----:B------:R-:W-:Y:S05]  /*15bd0*/  BSYNC B1 ;  /* 0x0000000000017941 */ /* 0x000fea0003800000 */
.L_x_137:
        /* <DEDUP_REMOVED lines=13> */
.L_x_140:
[----:B------:R-:W-:Y:S05]  /*15cb0*/  BSYNC B1 ;  /* 0x0000000000017941 */ /* 0x000fea0003800000 */
.L_x_139:
        /* <DEDUP_REMOVED lines=13> */
.L_x_142:
[----:B------:R-:W-:Y:S05]  /*15d90*/  BSYNC B1 ;  /* 0x0000000000017941 */ /* 0x000fea0003800000 */
.L_x_141:
        /* <DEDUP_REMOVED lines=13> */
.L_x_144:
[----:B------:R-:W-:Y:S05]  /*15e70*/  BSYNC B1 ;  /* 0x0000000000017941 */ /* 0x000fea0003800000 */
.L_x_143:
        /* <DEDUP_REMOVED lines=13> */
.L_x_146:
[----:B------:R-:W-:Y:S05]  /*15f50*/  BSYNC B1 ;  /* 0x0000000000017941 */ /* 0x000fea0003800000 */
.L_x_145:
        /* <DEDUP_REMOVED lines=13> */
.L_x_148:
[----:B------:R-:W-:Y:S05]  /*16030*/  BSYNC B1 ;  /* 0x0000000000017941 */ /* 0x000fea0003800000 */
.L_x_147:
        /* <DEDUP_REMOVED lines=13> */
.L_x_150:
[----:B------:R-:W-:Y:S05]  /*16110*/  BSYNC B1 ;  /* 0x0000000000017941 */ /* 0x000fea0003800000 */
.L_x_149:
        /* <DEDUP_REMOVED lines=13> */
.L_x_152:
[----:B------:R-:W-:Y:S05]  /*161f0*/  BSYNC B1 ;  /* 0x0000000000017941 */ /* 0x000fea0003800000 */
.L_x_151:
        /* <DEDUP_REMOVED lines=13> */
.L_x_154:
[----:B------:R-:W-:Y:S05]  /*162d0*/  BSYNC B1 ;  /* 0x0000000000017941 */ /* 0x000fea0003800000 */
.L_x_153:
        /* <DEDUP_REMOVED lines=13> */
.L_x_156:
[----:B------:R-:W-:Y:S05]  /*163b0*/  BSYNC B1 ;  /* 0x0000000000017941 */ /* 0x000fea0003800000 */
.L_x_155:
        /* <DEDUP_REMOVED lines=13> */
.L_x_158:
[----:B------:R-:W-:Y:S05]  /*16490*/  BSYNC B1 ;  /* 0x0000000000017941 */ /* 0x000fea0003800000 */
.L_x_157:
        /* <DEDUP_REMOVED lines=13> */
.L_x_160:
[----:B------:R-:W-:Y:S05]  /*16570*/  BSYNC B1 ;  /* 0x0000000000017941 */ /* 0x000fea0003800000 */
.L_x_159:
        /* <DEDUP_REMOVED lines=13> */
.L_x_162:
[----:B------:R-:W-:Y:S05]  /*16650*/  BSYNC B1 ;  /* 0x0000000000017941 */ /* 0x000fea0003800000 */
.L_x_161:
        /* <DEDUP_REMOVED lines=13> */
.L_x_164:
[----:B------:R-:W-:Y:S05]  /*16730*/  BSYNC B1 ;  /* 0x0000000000017941 */ /* 0x000fea0003800000 */
.L_x_163:
        /* <DEDUP_REMOVED lines=13> */
.L_x_166:
[----:B------:R-:W-:Y:S05]  /*16810*/  BSYNC B1 ;  /* 0x0000000000017941 */ /* 0x000fea0003800000 */
.L_x_165:
        /* <DEDUP_REMOVED lines=13> */
.L_x_168:
[----:B------:R-:W-:Y:S05]  /*168f0*/  BSYNC B1 ;  /* 0x0000000000017941 */ /* 0x000fea0003800000 */
.L_x_167:
        /* <DEDUP_REMOVED lines=13> */
.L_x_170:
[----:B------:R-:W-:Y:S05]  /*169d0*/  BSYNC B1 ;  /* 0x0000000000017941 */ /* 0x000fea0003800000 */
.L_x_169:
        /* <DEDUP_REMOVED lines=13> */
.L_x_172:
[----:B------:R-:W-:Y:S05]  /*16ab0*/  BSYNC B1 ;  /* 0x0000000000017941 */ /* 0x000fea0003800000 */
.L_x_171:
        /* <DEDUP_REMOVED lines=13> */
.L_x_174:
[----:B------:R-:W-:Y:S05]  /*16b90*/  BSYNC B1 ;  /* 0x0000000000017941 */ /* 0x000fea0003800000 */
.L_x_173:
        /* <DEDUP_REMOVED lines=13> */
.L_x_176:
[----:B------:R-:W-:Y:S05]  /*16c70*/  BSYNC B1 ;  /* 0x0000000000017941 */ /* 0x000fea0003800000 */
.L_x_175:
        /* <DEDUP_REMOVED lines=13> */
.L_x_178:
[----:B------:R-:W-:Y:S05]  /*16d50*/  BSYNC B1 ;  /* 0x0000000000017941 */ /* 0x000fea0003800000 */
.L_x_177:
        /* <DEDUP_REMOVED lines=13> */
.L_x_180:
[----:B------:R-:W-:Y:S05]  /*16e30*/  BSYNC B1 ;  /* 0x0000000000017941 */ /* 0x000fea0003800000 */
.L_x_179:
        /* <DEDUP_REMOVED lines=13> */
.L_x_182:
[----:B------:R-:W-:Y:S05]  /*16f10*/  BSYNC B1 ;  /* 0x0000000000017941 */ /* 0x000fea0003800000 */
.L_x_181:
        /* <DEDUP_REMOVED lines=13> */
.L_x_184:
[----:B------:R-:W-:Y:S05]  /*16ff0*/  BSYNC B1 ;  /* 0x0000000000017941 */ /* 0x000fea0003800000 */
.L_x_183:
        /* <DEDUP_REMOVED lines=13> */
.L_x_186:
[----:B------:R-:W-:Y:S05]  /*170d0*/  BSYNC B1 ;  /* 0x0000000000017941 */ /* 0x000fea0003800000 */
.L_x_185:
        /* <DEDUP_REMOVED lines=13> */
.L_x_188:
[----:B------:R-:W-:Y:S05]  /*171b0*/  BSYNC B1 ;  /* 0x0000000000017941 */ /* 0x000fea0003800000 */
.L_x_187:
        /* <DEDUP_REMOVED lines=13> */
.L_x_190:
[----:B------:R-:W-:Y:S05]  /*17290*/  BSYNC B1 ;  /* 0x0000000000017941 */ /* 0x000fea0003800000 */
.L_x_189:
        /* <DEDUP_REMOVED lines=13> */
.L_x_192:
[----:B------:R-:W-:Y:S05]  /*17370*/  BSYNC B1 ;  /* 0x0000000000017941 */ /* 0x000fea0003800000 */
.L_x_191:
        /* <DEDUP_REMOVED lines=13> */
.L_x_194:
[----:B------:R-:W-:Y:S05]  /*17450*/  BSYNC B1 ;  /* 0x0000000000017941 */ /* 0x000fea0003800000 */
.L_x_193:
        /* <DEDUP_REMOVED lines=13> */
.L_x_196:
[----:B------:R-:W-:Y:S05]  /*17530*/  BSYNC B1 ;  /* 0x0000000000017941 */ /* 0x000fea0003800000 */
.L_x_195:
        /* <DEDUP_REMOVED lines=13> */
.L_x_198:
[----:B------:R-:W-:Y:S05]  /*17610*/  BSYNC B1 ;  /* 0x0000000000017941 */ /* 0x000fea0003800000 */
.L_x_197:
        /* <DEDUP_REMOVED lines=13> */
.L_x_200:
[----:B------:R-:W-:Y:S05]  /*176f0*/  BSYNC B1 ;  /* 0x0000000000017941 */ /* 0x000fea0003800000 */
.L_x_199:
        /* <DEDUP_REMOVED lines=13> */
.L_x_202:
[----:B------:R-:W-:Y:S05]  /*177d0*/  BSYNC B1 ;  /* 0x0000000000017941 */ /* 0x000fea0003800000 */
.L_x_201:
        /* <DEDUP_REMOVED lines=13> */
.L_x_204:
[----:B------:R-:W-:Y:S05]  /*178b0*/  BSYNC B1 ;  /* 0x0000000000017941 */ /* 0x000fea0003800000 */
.L_x_203:
        /* <DEDUP_REMOVED lines=13> */
.L_x_206:
[----:B------:R-:W-:Y:S05]  /*17990*/  BSYNC B1 ;  /* 0x0000000000017941 */ /* 0x000fea0003800000 */
.L_x_205:
        /* <DEDUP_REMOVED lines=13> */
.L_x_208:
[----:B------:R-:W-:Y:S05]  /*17a70*/  BSYNC B1 ;  /* 0x0000000000017941 */ /* 0x000fea0003800000 */
.L_x_207:
        /* <DEDUP_REMOVED lines=13> */
.L_x_210:
[----:B------:R-:W-:Y:S05]  /*17b50*/  BSYNC B1 ;  /* 0x0000000000017941 */ /* 0x000fea0003800000 */
.L_x_209:
        /* <DEDUP_REMOVED lines=13> */
.L_x_212:
[----:B------:R-:W-:Y:S05]  /*17c30*/  BSYNC B1 ;  /* 0x0000000000017941 */ /* 0x000fea0003800000 */
.L_x_211:
        /* <DEDUP_REMOVED lines=13> */
.L_x_214:
[----:B------:R-:W-:Y:S05]  /*17d10*/  BSYNC B1 ;  /* 0x0000000000017941 */ /* 0x000fea0003800000 */
.L_x_213:
        /* <DEDUP_REMOVED lines=13> */
.L_x_216:
[----:B------:R-:W-:Y:S05]  /*17df0*/  BSYNC B1 ;  /* 0x0000000000017941 */ /* 0x000fea0003800000 */
.L_x_215:
        /* <DEDUP_REMOVED lines=13> */
.L_x_218:
[----:B------:R-:W-:Y:S05]  /*17ed0*/  BSYNC B1 ;  /* 0x0000000000017941 */ /* 0x000fea0003800000 */
.L_x_217:
        /* <DEDUP_REMOVED lines=13> */
.L_x_220:
[----:B------:R-:W-:Y:S05]  /*17fb0*/  BSYNC B1 ;  /* 0x0000000000017941 */ /* 0x000fea0003800000 */
.L_x_219:
        /* <DEDUP_REMOVED lines=13> */
.L_x_222:
[----:B------:R-:W-:Y:S05]  /*18090*/  BSYNC B1 ;  /* 0x0000000000017941 */ /* 0x000fea0003800000 */
.L_x_221:
        /* <DEDUP_REMOVED lines=13> */
.L_x_224:
[----:B------:R-:W-:Y:S05]  /*18170*/  BSYNC B1 ;  /* 0x0000000000017941 */ /* 0x000fea0003800000 */
.L_x_223:
        /* <DEDUP_REMOVED lines=13> */
.L_x_226:
[----:B------:R-:W-:Y:S05]  /*18250*/  BSYNC B1 ;  /* 0x0000000000017941 */ /* 0x000fea0003800000 */
.L_x_225:
        /* <DEDUP_REMOVED lines=13> */
.L_x_228:
[----:B------:R-:W-:Y:S05]  /*18330*/  BSYNC B1 ;  /* 0x0000000000017941 */ /* 0x000fea0003800000 */
.L_x_227:
        /* <DEDUP_REMOVED lines=13> */
.L_x_230:
[----:B------:R-:W-:Y:S05]  /*18410*/  BSYNC B1 ;  /* 0x0000000000017941 */ /* 0x000fea0003800000 */
.L_x_229:
        /* <DEDUP_REMOVED lines=13> */
.L_x_232:
[----:B------:R-:W-:Y:S05]  /*184f0*/  BSYNC B1 ;  /* 0x0000000000017941 */ /* 0x000fea0003800000 */
.L_x_231:
        /* <DEDUP_REMOVED lines=13> */
.L_x_234:
[----:B------:R-:W-:Y:S05]  /*185d0*/  BSYNC B1 ;  /* 0x0000000000017941 */ /* 0x000fea0003800000 */
.L_x_233:
        /* <DEDUP_REMOVED lines=13> */
.L_x_236:
[----:B------:R-:W-:Y:S05]  /*186b0*/  BSYNC B1 ;  /* 0x0000000000017941 */ /* 0x000fea0003800000 */
.L_x_235:
        /* <DEDUP_REMOVED lines=13> */
.L_x_238:
[----:B------:R-:W-:Y:S05]  /*18790*/  BSYNC B1 ;  /* 0x0000000000017941 */ /* 0x000fea0003800000 */
.L_x_237:
        /* <DEDUP_REMOVED lines=13> */
.L_x_240:
[----:B------:R-:W-:Y:S05]  /*18870*/  BSYNC B1 ;  /* 0x0000000000017941 */ /* 0x000fea0003800000 */
.L_x_239:
        /* <DEDUP_REMOVED lines=13> */
.L_x_242:
[----:B------:R-:W-:Y:S05]  /*18950*/  BSYNC B1 ;  /* 0x0000000000017941 */ /* 0x000fea0003800000 */
.L_x_241:
        /* <DEDUP_REMOVED lines=13> */
.L_x_244:
[----:B------:R-:W-:Y:S05]  /*18a30*/  BSYNC B1 ;  /* 0x0000000000017941 */ /* 0x000fea0003800000 */
.L_x_243:
        /* <DEDUP_REMOVED lines=13> */
.L_x_246:
[----:B------:R-:W-:Y:S05]  /*18b10*/  BSYNC B1 ;  /* 0x0000000000017941 */ /* 0x000fea0003800000 */
.L_x_245:
        /* <DEDUP_REMOVED lines=13> */
.L_x_248:
[----:B------:R-:W-:Y:S05]  /*18bf0*/  BSYNC B1 ;  /* 0x0000000000017941 */ /* 0x000fea0003800000 */
.L_x_247:
        /* <DEDUP_REMOVED lines=13> */
.L_x_250:
[----:B------:R-:W-:Y:S05]  /*18cd0*/  BSYNC B1 ;  /* 0x0000000000017941 */ /* 0x000fea0003800000 */
.L_x_249:
        /* <DEDUP_REMOVED lines=13> */
.L_x_252:
[----:B------:R-:W-:Y:S05]  /*18db0*/  BSYNC B1 ;  /* 0x0000000000017941 */ /* 0x000fea0003800000 */
.L_x_251:
        /* <DEDUP_REMOVED lines=13> */
.L_x_254:
[----:B------:R-:W-:Y:S05]  /*18e90*/  BSYNC B1 ;  /* 0x0000000000017941 */ /* 0x000fea0003800000 */
.L_x_253:
        /* <DEDUP_REMOVED lines=13> */
.L_x_256:
[----:B------:R-:W-:Y:S05]  /*18f70*/  BSYNC B1 ;  /* 0x0000000000017941 */ /* 0x000fea0003800000 */
.L_x_255:
        /* <DEDUP_REMOVED lines=13> */
.L_x_258:
[----:B------:R-:W-:Y:S05]  /*19050*/  BSYNC B1 ;  /* 0x0000000000017941 */ /* 0x000fea0003800000 */
.L_x_257:
        /* <DEDUP_REMOVED lines=13> */
.L_x_260:
[----:B------:R-:W-:Y:S05]  /*19130*/  BSYNC B1 ;  /* 0x0000000000017941 */ /* 0x000fea0003800000 */
.L_x_259:
        /* <DEDUP_REMOVED lines=13> */
.L_x_262:
[----:B------:R-:W-:Y:S05]  /*19210*/  BSYNC B1 ;  /* 0x0000000000017941 */ /* 0x000fea0003800000 */
.L_x_261:
        /* <DEDUP_REMOVED lines=13> */
.L_x_264:
[----:B------:R-:W-:Y:S05]  /*192f0*/  BSYNC B1 ;  /* 0x0000000000017941 */ /* 0x000fea0003800000 */
.L_x_263:
        /* <DEDUP_REMOVED lines=13> */
.L_x_266:
[----:B------:R-:W-:Y:S05]  /*193d0*/  BSYNC B1 ;  /* 0x0000000000017941 */ /* 0x000fea0003800000 */
.L_x_265:
        /* <DEDUP_REMOVED lines=13> */
.L_x_268:
[----:B------:R-:W-:Y:S05]  /*194b0*/  BSYNC B1 ;  /* 0x0000000000017941 */ /* 0x000fea0003800000 */
.L_x_267:
        /* <DEDUP_REMOVED lines=13> */
.L_x_270:
[----:B------:R-:W-:Y:S05]  /*19590*/  BSYNC B1 ;  /* 0x0000000000017941 */ /* 0x000fea0003800000 */
.L_x_269:
        /* <DEDUP_REMOVED lines=13> */
.L_x_272:
[----:B------:R-:W-:Y:S05]  /*19670*/  BSYNC B1 ;  /* 0x0000000000017941 */ /* 0x000fea0003800000 */
.L_x_271:
        /* <DEDUP_REMOVED lines=13> */
.L_x_274:
[----:B------:R-:W-:Y:S05]  /*19750*/  BSYNC B1 ;  /* 0x0000000000017941 */ /* 0x000fea0003800000 */
.L_x_273:
        /* <DEDUP_REMOVED lines=13> */
.L_x_276:
[----:B------:R-:W-:Y:S05]  /*19830*/  BSYNC B1 ;  /* 0x0000000000017941 */ /* 0x000fea0003800000 */
.L_x_275:
        /* <DEDUP_REMOVED lines=13> */
.L_x_278:
[----:B------:R-:W-:Y:S05]  /*19910*/  BSYNC B1 ;  /* 0x0000000000017941 */ /* 0x000fea0003800000 */
.L_x_277:
        /* <DEDUP_REMOVED lines=13> */
.L_x_280:
[----:B------:R-:W-:Y:S05]  /*199f0*/  BSYNC B1 ;  /* 0x0000000000017941 */ /* 0x000fea0003800000 */
.L_x_279:
        /* <DEDUP_REMOVED lines=13> */
.L_x_282:
[----:B------:R-:W-:Y:S05]  /*19ad0*/  BSYNC B1 ;  /* 0x0000000000017941 */ /* 0x000fea0003800000 */
.L_x_281:
        /* <DEDUP_REMOVED lines=13> */
.L_x_284:
[----:B------:R-:W-:Y:S05]  /*19bb0*/  BSYNC B1 ;  /* 0x0000000000017941 */ /* 0x000fea0003800000 */
.L_x_283:
        /* <DEDUP_REMOVED lines=13> */
.L_x_286:
[----:B------:R-:W-:Y:S05]  /*19c90*/  BSYNC B1 ;  /* 0x0000000000017941 */ /* 0x000fea0003800000 */
.L_x_285:
        /* <DEDUP_REMOVED lines=13> */
.L_x_288:
[----:B------:R-:W-:Y:S05]  /*19d70*/  BSYNC B1 ;  /* 0x0000000000017941 */ /* 0x000fea0003800000 */
.L_x_287:
        /* <DEDUP_REMOVED lines=13> */
.L_x_290:
[----:B------:R-:W-:Y:S05]  /*19e50*/  BSYNC B1 ;  /* 0x0000000000017941 */ /* 0x000fea0003800000 */
.L_x_289:
        /* <DEDUP_REMOVED lines=13> */
.L_x_292:
[----:B------:R-:W-:Y:S05]  /*19f30*/  BSYNC B1 ;  /* 0x0000000000017941 */ /* 0x000fea0003800000 */
.L_x_291:
[----:B--2---:R-:W2:Y:S01]  /*19f40*/  LDL.LU R153, [R1+0x1f4] ;  /* 0x0001f40001997983 */ /* 0x004ea20000300800 */
[----:B-----5:R-:W-:Y:S01]  /*19f50*/  LOP3.LUT R152, R152, 0xff, RZ, 0xc0, !PT ;  /* 0x000000ff98987812 */ /* 0x020fe200078ec0ff */
[----:B------:R-:W-:Y:S01]  /*19f60*/  BSSY B1, `(.L_x_293) ;  /* 0x000000b000017945 */ /* 0x000fe20003800000 */
[----:B------:R-:W-:Y:S02]  /*19f70*/  ISETP.LT.OR P2, PT, R0, 0xf9, !P1 ;  /* 0x000000f90000780c */ /* 0x000fe40004f41670 */
[----:B------:R-:W-:Y:S02]  /*19f80*/  F2FP.F16.E5M2.UNPACK_B R152, R152 ;  /* 0x00000098ff98723e */ /* 0x000fe400020004ff */
[----:B01-34-:R-:W-:-:S03]  /*19f90*/  PRMT R14, RZ, 0x7610, R14 ;  /* 0x00007610ff0e7816 */ /* 0x01bfc6000000000e */
[----:B------:R-:W-:-:S05]  /*19fa0*/  HADD2.F32 R15, -RZ, R152.H0_H0 ;  /* 0x20000098ff0f7230 */ /* 0x000fca0000004100 */
[----:B------:R-:W-:-:S04]  /*19fb0*/  FMUL R15, R15, R16 ;  /* 0x000000100f0f7220 */ /* 0x000fc80000400000 */
[----:B--2---:R-:W-:-:S05]  /*19fc0*/  FFMA R15, R153, R2, R15 ;  /* 0x00000002990f7223 */ /* 0x004fca000000000f */
[----:B------:R-:W-:-:S05]  /*19fd0*/  F2FP.SATFINITE.E5M2.F32.PACK_AB_MERGE_C R15, RZ, R15, RZ ;  /* 0x0000000fff0f723e */ /* 0x000fca00048060ff */
[----:B------:R0:W-:Y:S01]  /*19fe0*/  @!P0 STG.E.U8 desc[UR36][R10.64+0xf9], R15 ;  /* 0x0000f90f0a008986 */ /* 0x0001e2000c101124 */
[----:B------:R-:W-:Y:S05]  /*19ff0*/  @P2 BRA `(.L_x_294) ;  /* 0x0000000000042947 */ /* 0x000fea0003800000 */
[----:B------:R1:W5:Y:S02]  /*1a000*/  LDG.E.U8 R14, desc[UR36][R12.64+0xf8] ;  /* 0x0000f8240c0e7981 */ /* 0x000364000c1e1100 */
.L_x_294:
[----:B------:R-:W-:Y:S05]  /*1a010*/  BSYNC B1 ;  /* 0x0000000000017941 */ /* 0x000fea0003800000 */
.L_x_293:
[----:B0-----:R-:W2:Y:S01]  /*1a020*/  LDL.LU R15, [R1+0x1f8] ;  /* 0x0001f800010f7983 */ /* 0x001ea20000300800 */
[----:B-----5:R-:W-:Y:S01]  /*1a030*/  LOP3.LUT R14, R14, 0xff, RZ, 0xc0, !PT ;  /* 0x000000ff0e0e7812 */ /* 0x020fe200078ec0ff */
[----:B------:R-:W-:Y:S01]  /*1a040*/  BSSY B1, `(.L_x_295) ;  /* 0x000000b000017945 */ /* 0x000fe20003800000 */
[----:B------:R-:W-:Y:S02]  /*1a050*/  ISETP.LT.OR P1, PT, R0, 0xfa, !P1 ;  /* 0x000000fa0000780c */ /* 0x000fe40004f21670 */
[----:B------:R-:W-:Y:S02]  /*1a060*/  F2FP.F16.E5M2.UNPACK_B R14, R14 ;  /* 0x0000000eff0e723e */ /* 0x000fe400020004ff */
[----:B------:R-:W-:-:S03]  /*1a070*/  PRMT R10, RZ, 0x7610, R10 ;  /* 0x00007610ff0a7816 */ /* 0x000fc6000000000a */
[----:B------:R-:W-:-:S05]  /*1a080*/  HADD2.F32 R11, -RZ, R14.H0_H0 ;  /* 0x2000000eff0b7230 */ /* 0x000fca0000004100 */
[----:B------:R-:W-:-:S04]  /*1a090*/  FMUL R11, R11, R16 ;  /* 0x000000100b0b7220 */ /* 0x000fc80000400000 */
[----:B--2---:R-:W-:-:S05]  /*1a0a0*/  FFMA R11, R15, R2, R11 ;  /* 0x000000020f0b7223 */ /* 0x004fca000000000b */
[----:B------:R-:W-:-:S05]  /*1a0b0*/  F2FP.SATFINITE.E5M2.F32.PACK_AB_MERGE_C R11, RZ, R11, RZ ;  /* 0x0000000bff0b723e */ /* 0x000fca00048060ff */
[----:B------:R0:W-:Y:S01]  /*1a0c0*/  @!P2 STG.E.U8 desc[UR36][R8.64+0xf8], R11 ;  /* 0x0000f80b0800a986 */ /* 0x0001e2000c101124 */
[----:B------:R-:W-:Y:S05]  /*1a0d0*/  @P1 BRA `(.L_x_296) ;  /* 0x0000000000041947 */ /* 0x000fea0003800000 */
[----:B------:R2:W5:Y:S02]  /*1a0e0*/  LDG.E.U8 R10, desc[UR36][R12.64+0xf9] ;  /* 0x0000f9240c0a7981 */ /* 0x000564000c1e1100 */
.L_x_296:
[----:B------:R-:W-:Y:S05]  /*1a0f0*/  BSYNC B1 ;  /* 0x0000000000017941 */ /* 0x000fea0003800000 */
.L_x_295:
[----:B------:R-:W3:Y:S01]  /*1a100*/  LDL.LU R14, [R1+0x1fc] ;  /* 0x0001fc00010e7983 */ /* 0x000ee20000300800 */
[----:B-----5:R-:W-:Y:S01]  /*1a110*/  LOP3.LUT R10, R10, 0xff, RZ, 0xc0, !PT ;  /* 0x000000ff0a0a7812 */ /* 0x020fe200078ec0ff */
[----:B------:R-:W-:Y:S01]  /*1a120*/  BSSY B1, `(.L_x_297) ;  /* 0x0000013000017945 */ /* 0x000fe20003800000 */
[----:B------:R-:W-:Y:S02]  /*1a130*/  IADD3 R15, P0, R17, 0x80, RZ ;  /* 0x00000080110f7810 */ /* 0x000fe40007f1e0ff */
[----:B------:R-:W-:-:S03]  /*1a140*/  F2FP.F16.E5M2.UNPACK_B R10, R10 ;  /* 0x0000000aff0a723e */ /* 0x000fc600020004ff */
[----:B------:R-:W-:Y:S01]  /*1a150*/  IMAD.X R153, RZ, RZ, UR9, P0 ;  /* 0x00000009ff997e24 */ /* 0x000fe200080e06ff */
[----:B------:R-:W-:Y:S01]  /*1a160*/  ISETP.GE.AND P0, PT, R3, 0x81, PT ;  /* 0x000000810300780c */ /* 0x000fe20003f06270 */
[----:B0-----:R-:W-:Y:S02]  /*1a170*/  HADD2.F32 R11, -RZ, R10.H0_H0 ;  /* 0x2000000aff0b7230 */ /* 0x001fe40000004100 */
[----:B-12---:R-:W-:Y:S01]  /*1a180*/  IMAD R12, R153, R18, RZ ;  /* 0x00000012990c7224 */ /* 0x006fe200078e02ff */
[----:B------:R-:W-:Y:S02]  /*1a190*/  ISETP.LT.OR P3, PT, R0, 0x1, !P0 ;  /* 0x000000010000780c */ /* 0x000fe40004761670 */
[----:B------:R-:W-:Y:S01]  /*1a1a0*/  FMUL R13, R11, R16 ;  /* 0x000000100b0d7220 */ /* 0x000fe20000400000 */
[----:B------:R-:W-:-:S04]  /*1a1b0*/  IMAD.WIDE.U32 R10, R15, R18, R22 ;  /* 0x000000120f0a7225 */ /* 0x000fc800078e0016 */
[----:B------:R-:W-:Y:S01]  /*1a1c0*/  IMAD R12, R15, R19, R12 ;  /* 0x000000130f0c7224 */ /* 0x000fe200078e020c */
[----:B------:R-:W-:-:S04]  /*1a1d0*/  IADD3 R10, P2, R10, R20, RZ ;  /* 0x000000140a0a7210 */ /* 0x000fc80007f5e0ff */
[--C-:B------:R-:W-:Y:S02]  /*1a1e0*/  IADD3.X R11, R21, R11, R12.reuse, P2, !PT ;  /* 0x0000000b150b7210 */ /* 0x100fe400017fe40c */
[----:B------:R-:W-:Y:S01]  /*1a1f0*/  PRMT R12, RZ, 0x7610, R12 ;  /* 0x00007610ff0c7816 */ /* 0x000fe2000000000c */
[----:B---3--:R-:W-:-:S05]  /*1a200*/  FFMA R13, R14, R2, R13 ;  /* 0x000000020e0d7223 */ /* 0x008fca000000000d */
[----:B------:R-:W-:-:S05]  /*1a210*/  F2FP.SATFINITE.E5M2.F32.PACK_AB_MERGE_C R13, RZ, R13, RZ ;  /* 0x0000000dff0d723e */ /* 0x000fca00048060ff */
[----:B------:R0:W-:Y:S01]  /*1a220*/  @!P1 STG.E.U8 desc[UR36][R8.64+0xf9], R13 ;  /* 0x0000f90d08009986 */ /* 0x0001e2000c101124 */
[----:B------:R-:W-:Y:S05]  /*1a230*/  @P3 BRA `(.L_x_298) ;  /* 0x0000000000043947 */ /* 0x000fea0003800000 */
[----:B------:R1:W5:Y:S02]  /*1a240*/  LDG.E.U8 R12, desc[UR36][R10.64] ;  /* 0x000000240a0c7981 */ /* 0x000364000c1e1100 */
.L_x_298:
[----:B------:R-:W-:Y:S05]  /*1a250*/  BSYNC B1 ;  /* 0x0000000000017941 */ /* 0x000fea0003800000 */
.L_x_297:
[----:B-----5:R-:W-:Y:S01]  /*1a260*/  LOP3.LUT R12, R12, 0xff, RZ, 0xc0, !PT ;  /* 0x000000ff0c0c7812 */ /* 0x020fe200078ec0ff */
[----:B------:R-:W-:Y:S01]  /*1a270*/  BSSY B1, `(.L_x_299) ;  /* 0x000000b000017945 */ /* 0x000fe20003800000 */
[----:B------:R-:W-:Y:S02]  /*1a280*/  ISETP.LT.OR P4, PT, R0, 0x2, !P0 ;  /* 0x000000020000780c */ /* 0x000fe40004781670 */
[----:B------:R-:W-:Y:S02]  /*1a290*/  F2FP.F16.E5M2.UNPACK_B R12, R12 ;  /* 0x0000000cff0c723e */ /* 0x000fe400020004ff */
[----:B0-----:R-:W-:-:S03]  /*1a2a0*/  PRMT R8, RZ, 0x7610, R8 ;  /* 0x00007610ff087816 */ /* 0x001fc60000000008 */
[----:B------:R-:W-:-:S05]  /*1a2b0*/  HADD2.F32 R9, -RZ, R12.H0_H0 ;  /* 0x2000000cff097230 */ /* 0x000fca0000004100 */
[----:B------:R-:W-:-:S04]  /*1a2c0*/  FMUL R9, R9, R16 ;  /* 0x0000001009097220 */ /* 0x000fc80000400000 */
[----:B------:R-:W-:-:S05]  /*1a2d0*/  FFMA R9, R24, R2, R9 ;  /* 0x0000000218097223 */ /* 0x000fca0000000009 */
[----:B------:R-:W-:-:S05]  /*1a2e0*/  F2FP.SATFINITE.E5M2.F32.PACK_AB_MERGE_C R9, RZ, R9, RZ ;  /* 0x00000009ff09723e */ /* 0x000fca00048060ff */
[----:B------:R0:W-:Y:S01]  /*1a2f0*/  @!P3 STG.E.U8 desc[UR36][R6.64], R9 ;  /* 0x000000090600b986 */ /* 0x0001e2000c101124 */
[----:B------:R-:W-:Y:S05]  /*1a300*/  @P4 BRA `(.L_x_300) ;  /* 0x0000000000044947 */ /* 0x000fea0003800000 */
[----:B------:R2:W5:Y:S02]  /*1a310*/  LDG.E.U8 R8, desc[UR36][R10.64+0x1] ;  /* 0x000001240a087981 */ /* 0x000564000c1e1100 */
.L_x_300:
[----:B------:R-:W-:Y:S05]  /*1a320*/  BSYNC B1 ;  /* 0x0000000000017941 */ /* 0x000fea0003800000 */
.L_x_299:
[----:B-----5:R-:W-:Y:S01]  /*1a330*/  LOP3.LUT R8, R8, 0xff, RZ, 0xc0, !PT ;  /* 0x000000ff08087812 */ /* 0x020fe200078ec0ff */
[----:B------:R-:W-:Y:S01]  /*1a340*/  BSSY B1, `(.L_x_301) ;  /* 0x0000013000017945 */ /* 0x000fe20003800000 */
[----:B------:R-:W-:Y:S02]  /*1a350*/  IADD3 R17, P1, R17, 0x88, RZ ;  /* 0x0000008811117810 */ /* 0x000fe40007f3e0ff */
[----:B------:R-:W-:-:S03]  /*1a360*/  F2FP.F16.E5M2.UNPACK_B R8, R8 ;  /* 0x00000008ff08723e */ /* 0x000fc600020004ff */
[----:B------:R-:W-:Y:S01]  /*1a370*/  IMAD.X R13, RZ, RZ, UR9, P1 ;  /* 0x00000009ff0d7e24 */ /* 0x000fe200088e06ff */
[----:B------:R-:W-:Y:S01]  /*1a380*/  ISETP.GE.AND P1, PT, R3, 0x89, PT ;  /* 0x000000890300780c */ /* 0x000fe20003f26270 */
[----:B0-----:R-:W-:Y:S01]  /*1a390*/  HADD2.F32 R9, -RZ, R8.H0_H0 ;  /* 0x20000008ff097230 */ /* 0x001fe20000004100 */
[----:B------:R-:W-:Y:S01]  /*1a3a0*/  PRMT R3, RZ, 0x7610, R3 ;  /* 0x00007610ff037816 */ /* 0x000fe20000000003 */
[-C--:B------:R-:W-:Y:S01]  /*1a3b0*/  IMAD R12, R13, R18.reuse, RZ ;  /* 0x000000120d0c7224 */ /* 0x080fe200078e02ff */
[----:B------:R-:W-:Y:S01]  /*1a3c0*/  ISETP.LT.OR P3, PT, R0, 0x1, !P1 ;  /* 0x000000010000780c */ /* 0x000fe20004f61670 */
[----:B------:R-:W-:-:S04]  /*1a3d0*/  IMAD.WIDE.U32 R22, R17, R18, R22 ;  /* 0x0000001211167225 */ /* 0x000fc800078e0016 */
[----:B------:R-:W-:Y:S01]  /*1a3e0*/  FMUL R8, R9, R16 ;  /* 0x0000001009087220 */ /* 0x000fe20000400000 */
[----:B------:R-:W-:-:S03]  /*1a3f0*/  IMAD R12, R17, R19, R12 ;  /* 0x00000013110c7224 */ /* 0x000fc600078e020c */
[----:B------:R-:W-:-:S01]  /*1a400*/  FFMA R8, R25, R2, R8 ;  /* 0x0000000219087223 */ /* 0x000fc20000000008 */
[----:B------:R-:W-:-:S04]  /*1a410*/  IADD3 R20, P2, R22, R20, RZ ;  /* 0x0000001416147210 */ /* 0x000fc80007f5e0ff */
[----:B------:R-:W-:Y:S02]  /*1a420*/  F2FP.SATFINITE.E5M2.F32.PACK_AB_MERGE_C R9, RZ, R8, RZ ;  /* 0x00000008ff09723e */ /* 0x000fe400048060ff */
[----:B------:R-:W-:-:S03]  /*1a430*/  IADD3.X R21, R21, R23, R12, P2, !PT ;  /* 0x0000001715157210 */ /* 0x000fc600017fe40c */
[----:B------:R0:W-:Y:S01]  /*1a440*/  @!P4 STG.E.U8 desc[UR36][R6.64+0x1], R9 ;  /* 0x000001090600c986 */ /* 0x0001e2000c101124 */
[----:B------:R-:W-:Y:S05]  /*1a450*/  @P3 BRA `(.L_x_302) ;  /* 0x0000000000043947 */ /* 0x000fea0003800000 */
[----:B------:R3:W5:Y:S02]  /*1a460*/  LDG.E.U8 R3, desc[UR36][R20.64] ;  /* 0x0000002414037981 */ /* 0x000764000c1e1100 */
.L_x_302:
[----:B------:R-:W-:Y:S05]  /*1a470*/  BSYNC B1 ;  /* 0x0000000000017941 */ /* 0x000fea0003800000 */
.L_x_301:
[----:B-----5:R-:W-:Y:S01]  /*1a480*/  LOP3.LUT R3, R3, 0xff, RZ, 0xc0, !PT ;  /* 0x000000ff03037812 */ /* 0x020fe200078ec0ff */
[----:B------:R-:W-:Y:S01]  /*1a490*/  BSSY B1, `(.L_x_303) ;  /* 0x000000b000017945 */ /* 0x000fe20003800000 */
[----:B------:R-:W-:Y:S02]  /*1a4a0*/  ISETP.LT.OR P2, PT, R0, 0x2, !P1 ;  /* 0x000000020000780c */ /* 0x000fe40004f41670 */
[----:B------:R-:W-:-:S05]  /*1a4b0*/  F2FP.F16.E5M2.UNPACK_B R3, R3 ;  /* 0x00000003ff03723e */ /* 0x000fca00020004ff */
[----:B------:R-:W-:-:S05]  /*1a4c0*/  HADD2.F32 R3, -RZ, R3.H0_H0 ;  /* 0x20000003ff037230 */ /* 0x000fca0000004100 */
[----:B------:R-:W-:-:S04]  /*1a4d0*/  FMUL R3, R3, R16 ;  /* 0x0000001003037220 */ /* 0x000fc80000400000 */
[----:B------:R-:W-:-:S05]  /*1a4e0*/  FFMA R3, R26, R2, R3 ;  /* 0x000000021a037223 */ /* 0x000fca0000000003 */
[----:B0-----:R-:W-:Y:S02]  /*1a4f0*/  F2FP.SATFINITE.E5M2.F32.PACK_AB_MERGE_C R9, RZ, R3, RZ ;  /* 0x00000003ff09723e */ /* 0x001fe400048060ff */
[----:B------:R-:W-:-:S03]  /*1a500*/  PRMT R3, RZ, 0x7610, R3 ;  /* 0x00007610ff037816 */ /* 0x000fc60000000003 */
[----:B------:R0:W-:Y:S01]  /*1a510*/  @!P3 STG.E.U8 desc[UR36][R4.64], R9 ;  /* 0x000000090400b986 */ /* 0x0001e2000c101124 */
[----:B------:R-:W-:Y:S05]  /*1a520*/  @P2 BRA `(.L_x_304) ;  /* 0x0000000000042947 */ /* 0x000fea0003800000 */
[----:B------:R4:W5:Y:S02]  /*1a530*/  LDG.E.U8 R3, desc[UR36][R20.64+0x1] ;  /* 0x0000012414037981 */ /* 0x000964000c1e1100 */
.L_x_304:
[----:B------:R-:W-:Y:S05]  /*1a540*/  BSYNC B1 ;  /* 0x0000000000017941 */ /* 0x000fea0003800000 */
.L_x_303:
[----:B-----5:R-:W-:Y:S01]  /*1a550*/  LOP3.LUT R3, R3, 0xff, RZ, 0xc0, !PT ;  /* 0x000000ff03037812 */ /* 0x020fe200078ec0ff */
[----:B------:R-:W-:Y:S01]  /*1a560*/  BSSY B1, `(.L_x_305) ;  /* 0x000000b000017945 */ /* 0x000fe20003800000 */
[----:B------:R-:W-:Y:S02]  /*1a570*/  ISETP.LT.OR P3, PT, R0, 0x9, !P0 ;  /* 0x000000090000780c */ /* 0x000fe40004761670 */
[----:B------:R-:W-:-:S05]  /*1a580*/  F2FP.F16.E5M2.UNPACK_B R3, R3 ;  /* 0x00000003ff03723e */ /* 0x000fca00020004ff */
[----:B------:R-:W-:-:S05]  /*1a590*/  HADD2.F32 R3, -RZ, R3.H0_H0 ;  /* 0x20000003ff037230 */ /* 0x000fca0000004100 */
[----:B------:R-:W-:Y:S01]  /*1a5a0*/  FMUL R8, R3, R16 ;  /* 0x0000001003087220 */ /* 0x000fe20000400000 */
[----:B------:R-:W-:-:S03]  /*1a5b0*/  PRMT R3, RZ, 0x7610, R3 ;  /* 0x00007610ff037816 */ /* 0x000fc60000000003 */
[----:B------:R-:W-:-:S05]  /*1a5c0*/  FFMA R8, R27, R2, R8 ;  /* 0x000000021b087223 */ /* 0x000fca0000000008 */
[----:B0-----:R-:W-:-:S05]  /*1a5d0*/  F2FP.SATFINITE.E5M2.F32.PACK_AB_MERGE_C R9, RZ, R8, RZ ;  /* 0x00000008ff09723e */ /* 0x001fca00048060ff */
[----:B------:R0:W-:Y:S01]  /*1a5e0*/  @!P2 STG.E.U8 desc[UR36][R4.64+0x1], R9 ;  /* 0x000001090400a986 */ /* 0x0001e2000c101124 */
[----:B------:R-:W-:Y:S05]  /*1a5f0*/  @P3 BRA `(.L_x_306) ;  /* 0x0000000000043947 */ /* 0x000fea0003800000 */
[----:B------:R0:W5:Y:S02]  /*1a600*/  LDG.E.U8 R3, desc[UR36][R10.64+0x8] ;  /* 0x000008240a037981 */ /* 0x000164000c1e1100 */
.L_x_306:
[----:B------:R-:W-:Y:S05]  /*1a610*/  BSYNC B1 ;  /* 0x0000000000017941 */ /* 0x000fea0003800000 */
.L_x_305:
        /* <DEDUP_REMOVED lines=12> */
.L_x_308:
[----:B------:R-:W-:Y:S05]  /*1a6e0*/  BSYNC B1 ;  /* 0x0000000000017941 */ /* 0x000fea0003800000 */
.L_x_307:
        /* <DEDUP_REMOVED lines=12> */
.L_x_310:
[----:B------:R-:W-:Y:S05]  /*1a7b0*/  BSYNC B1 ;  /* 0x0000000000017941 */ /* 0x000fea0003800000 */
.L_x_309:
        /* <DEDUP_REMOVED lines=12> */
.L_x_312:
[----:B------:R-:W-:Y:S05]  /*1a880*/  BSYNC B1 ;  /* 0x0000000000017941 */ /* 0x000fea0003800000 */
.L_x_311:
        /* <DEDUP_REMOVED lines=12> */
.L_x_314:
[----:B------:R-:W-:Y:S05]  /*1a950*/  BSYNC B1 ;  /* 0x0000000000017941 */ /* 0x000fea0003800000 */
.L_x_313:
        /* <DEDUP_REMOVED lines=12> */
.L_x_316:
[----:B------:R-:W-:Y:S05]  /*1aa20*/  BSYNC B1 ;  /* 0x0000000000017941 */ /* 0x000fea0003800000 */
.L_x_315:
        /* <DEDUP_REMOVED lines=12> */
.L_x_318:
[----:B------:R-:W-:Y:S05]  /*1aaf0*/  BSYNC B1 ;  /* 0x0000000000017941 */ /* 0x000fea0003800000 */
.L_x_317:
        /* <DEDUP_REMOVED lines=12> */
.L_x_320:
[----:B------:R-:W-:Y:S05]  /*1abc0*/  BSYNC B1 ;  /* 0x0000000000017941 */ /* 0x000fea0003800000 */
.L_x_319:
        /* <DEDUP_REMOVED lines=12> */
.L_x_322:
[----:B------:R-:W-:Y:S05]  /*1ac90*/  BSYNC B1 ;  /* 0x0000000000017941 */ /* 0x000fea0003800000 */
.L_x_321:
        /* <DEDUP_REMOVED lines=12> */
.L_x_324:
[----:B------:R-:W-:Y:S05]  /*1ad60*/  BSYNC B1 ;  /* 0x0000000000017941 */ /* 0x000fea0003800000 */
.L_x_323:
        /* <DEDUP_REMOVED lines=12> */
.L_x_326:
[----:B------:R-:W-:Y:S05]  /*1ae30*/  BSYNC B1 ;  /* 0x0000000000017941 */ /* 0x000fea0003800000 */
.L_x_325:
        /* <DEDUP_REMOVED lines=12> */
.L_x_328:
[----:B------:R-:W-:Y:S05]  /*1af00*/  BSYNC B1 ;  /* 0x0000000000017941 */ /* 0x000fea0003800000 */
.L_x_327:
        /* <DEDUP_REMOVED lines=12> */
.L_x_330:
[----:B------:R-:W-:Y:S05]  /*1afd0*/  BSYNC B1 ;  /* 0x0000000000017941 */ /* 0x000fea0003800000 */
.L_x_329:
        /* <DEDUP_REMOVED lines=12> */
.L_x_332:
[----:B------:R-:W-:Y:S05]  /*1b0a0*/  BSYNC B1 ;  /* 0x0000000000017941 */ /* 0x000fea0003800000 */
.L_x_331:
        /* <DEDUP_REMOVED lines=12> */
.L_x_334:
[----:B------:R-:W-:Y:S05]  /*1b170*/  BSYNC B1 ;  /* 0x0000000000017941 */ /* 0x000fea0003800000 */
.L_x_333:
        /* <DEDUP_REMOVED lines=12> */
.L_x_336:
[----:B------:R-:W-:Y:S05]  /*1b240*/  BSYNC B1 ;  /* 0x0000000000017941 */ /* 0x000fea0003800000 */
.L_x_335:
        /* <DEDUP_REMOVED lines=12> */
.L_x_338:
[----:B------:R-:W-:Y:S05]  /*1b310*/  BSYNC B1 ;  /* 0x0000000000017941 */ /* 0x000fea0003800000 */
.L_x_337:
        /* <DEDUP_REMOVED lines=12> */
.L_x_340:
[----:B------:R-:W-:Y:S05]  /*1b3e0*/  BSYNC B1 ;  /* 0x0000000000017941 */ /* 0x000fea0003800000 */
.L_x_339:
        /* <DEDUP_REMOVED lines=12> */
.L_x_342:
[----:B------:R-:W-:Y:S05]  /*1b4b0*/  BSYNC B1 ;  /* 0x0000000000017941 */ /* 0x000fea0003800000 */
.L_x_341:
        /* <DEDUP_REMOVED lines=12> */
.L_x_344:
[----:B------:R-:W-:Y:S05]  /*1b580*/  BSYNC B1 ;  /* 0x0000000000017941 */ /* 0x000fea0003800000 */
.L_x_343:
        /* <DEDUP_REMOVED lines=12> */
.L_x_346:
[----:B------:R-:W-:Y:S05]  /*1b650*/  BSYNC B1 ;  /* 0x0000000000017941 */ /* 0x000fea0003800000 */
.L_x_345:
        /* <DEDUP_REMOVED lines=12> */
.L_x_348:
[----:B------:R-:W-:Y:S05]  /*1b720*/  BSYNC B1 ;  /* 0x0000000000017941 */ /* 0x000fea0003800000 */
.L_x_347:
        /* <DEDUP_REMOVED lines=12> */
.L_x_350:
[----:B------:R-:W-:Y:S05]  /*1b7f0*/  BSYNC B1 ;  /* 0x0000000000017941 */ /* 0x000fea0003800000 */
.L_x_349:
        /* <DEDUP_REMOVED lines=12> */
.L_x_352:
[----:B------:R-:W-:Y:S05]  /*1b8c0*/  BSYNC B1 ;  /* 0x0000000000017941 */ /* 0x000fea0003800000 */
.L_x_351:
        /* <DEDUP_REMOVED lines=12> */
.L_x_354:
[----:B------:R-:W-:Y:S05]  /*1b990*/  BSYNC B1 ;  /* 0x0000000000017941 */ /* 0x000fea0003800000 */
.L_x_353:
        /* <DEDUP_REMOVED lines=12> */
.L_x_356:
[----:B------:R-:W-:Y:S05]  /*1ba60*/  BSYNC B1 ;  /* 0x0000000000017941 */ /* 0x000fea0003800000 */
.L_x_355:
        /* <DEDUP_REMOVED lines=12> */
.L_x_358:
[----:B------:R-:W-:Y:S05]  /*1bb30*/  BSYNC B1 ;  /* 0x0000000000017941 */ /* 0x000fea0003800000 */
.L_x_357:
        /* <DEDUP_REMOVED lines=12> */
.L_x_360:
[----:B------:R-:W-:Y:S05]  /*1bc00*/  BSYNC B1 ;  /* 0x0000000000017941 */ /* 0x000fea0003800000 */
.L_x_359:
        /* <DEDUP_REMOVED lines=12> */
.L_x_362:
[----:B------:R-:W-:Y:S05]  /*1bcd0*/  BSYNC B1 ;  /* 0x0000000000017941 */ /* 0x000fea0003800000 */
.L_x_361:
        /* <DEDUP_REMOVED lines=12> */
.L_x_364:
[----:B------:R-:W-:Y:S05]  /*1bda0*/  BSYNC B1 ;  /* 0x0000000000017941 */ /* 0x000fea0003800000 */
.L_x_363:
        /* <DEDUP_REMOVED lines=12> */
.L_x_366:
[----:B------:R-:W-:Y:S05]  /*1be70*/  BSYNC B1 ;  /* 0x0000000000017941 */ /* 0x000fea0003800000 */
.L_x_365:
        /* <DEDUP_REMOVED lines=12> */
.L_x_368:
[----:B------:R-:W-:Y:S05]  /*1bf40*/  BSYNC B1 ;  /* 0x0000000000017941 */ /* 0x000fea0003800000 */
.L_x_367:
        /* <DEDUP_REMOVED lines=12> */
.L_x_370:
[----:B------:R-:W-:Y:S05]  /*1c010*/  BSYNC B1 ;  /* 0x0000000000017941 */ /* 0x000fea0003800000 */
.L_x_369:
        /* <DEDUP_REMOVED lines=12> */
.L_x_372:
[----:B------:R-:W-:Y:S05]  /*1c0e0*/  BSYNC B1 ;  /* 0x0000000000017941 */ /* 0x000fea0003800000 */
.L_x_371:
        /* <DEDUP_REMOVED lines=12> */
.L_x_374:
[----:B------:R-:W-:Y:S05]  /*1c1b0*/  BSYNC B1 ;  /* 0x0000000000017941 */ /* 0x000fea0003800000 */
.L_x_373:
        /* <DEDUP_REMOVED lines=12> */
.L_x_376:
[----:B------:R-:W-:Y:S05]  /*1c280*/  BSYNC B1 ;  /* 0x0000000000017941 */ /* 0x000fea0003800000 */
.L_x_375:
        /* <DEDUP_REMOVED lines=12> */
.L_x_378:
[----:B------:R-:W-:Y:S05]  /*1c350*/  BSYNC B1 ;  /* 0x0000000000017941 */ /* 0x000fea0003800000 */
.L_x_377:
        /* <DEDUP_REMOVED lines=12> */
.L_x_380:
[----:B------:R-:W-:Y:S05]  /*1c420*/  BSYNC B1 ;  /* 0x0000000000017941 */ /* 0x000fea0003800000 */
.L_x_379:
        /* <DEDUP_REMOVED lines=12> */
.L_x_382:
[----:B------:R-:W-:Y:S05]  /*1c4f0*/  BSYNC B1 ;  /* 0x0000000000017941 */ /* 0x000fea0003800000 */
.L_x_381:
        /* <DEDUP_REMOVED lines=12> */
.L_x_384:
[----:B------:R-:W-:Y:S05]  /*1c5c0*/  BSYNC B1 ;  /* 0x0000000000017941 */ /* 0x000fea0003800000 */
.L_x_383:
        /* <DEDUP_REMOVED lines=12> */
.L_x_386:
[----:B------:R-:W-:Y:S05]  /*1c690*/  BSYNC B1 ;  /* 0x0000000000017941 */ /* 0x000fea0003800000 */
.L_x_385:
        /* <DEDUP_REMOVED lines=12> */
.L_x_388:
[----:B------:R-:W-:Y:S05]  /*1c760*/  BSYNC B1 ;  /* 0x0000000000017941 */ /* 0x000fea0003800000 */
.L_x_387:
        /* <DEDUP_REMOVED lines=12> */
.L_x_390:
[----:B------:R-:W-:Y:S05]  /*1c830*/  BSYNC B1 ;  /* 0x0000000000017941 */ /* 0x000fea0003800000 */
.L_x_389:
        /* <DEDUP_REMOVED lines=12> */
.L_x_392:
[----:B------:R-:W-:Y:S05]  /*1c900*/  BSYNC B1 ;  /* 0x0000000000017941 */ /* 0x000fea0003800000 */
.L_x_391:
        /* <DEDUP_REMOVED lines=12> */
.L_x_394:
[----:B------:R-:W-:Y:S05]  /*1c9d0*/  BSYNC B1 ;  /* 0x0000000000017941 */ /* 0x000fea0003800000 */
.L_x_393:
        /* <DEDUP_REMOVED lines=12> */
.L_x_396:
[----:B------:R-:W-:Y:S05]  /*1caa0*/  BSYNC B1 ;  /* 0x0000000000017941 */ /* 0x000fea0003800000 */
.L_x_395:
        /* <DEDUP_REMOVED lines=12> */
.L_x_398:
[----:B------:R-:W-:Y:S05]  /*1cb70*/  BSYNC B1 ;  /* 0x0000000000017941 */ /* 0x000fea0003800000 */
.L_x_397:
        /* <DEDUP_REMOVED lines=12> */
.L_x_400:
[----:B------:R-:W-:Y:S05]  /*1cc40*/  BSYNC B1 ;  /* 0x0000000000017941 */ /* 0x000fea0003800000 */
.L_x_399:
        /* <DEDUP_REMOVED lines=12> */
.L_x_402:
[----:B------:R-:W-:Y:S05]  /*1cd10*/  BSYNC B1 ;  /* 0x0000000000017941 */ /* 0x000fea0003800000 */
.L_x_401:
        /* <DEDUP_REMOVED lines=12> */
.L_x_404:
[----:B------:R-:W-:Y:S05]  /*1cde0*/  BSYNC B1 ;  /* 0x0000000000017941 */ /* 0x000fea0003800000 */
.L_x_403:
        /* <DEDUP_REMOVED lines=12> */
.L_x_406:
[----:B------:R-:W-:Y:S05]  /*1ceb0*/  BSYNC B1 ;  /* 0x0000000000017941 */ /* 0x000fea0003800000 */
.L_x_405:
        /* <DEDUP_REMOVED lines=12> */
.L_x_408:
[----:B------:R-:W-:Y:S05]  /*1cf80*/  BSYNC B1 ;  /* 0x0000000000017941 */ /* 0x000fea0003800000 */
.L_x_407:
        /* <DEDUP_REMOVED lines=12> */
.L_x_410:
[----:B------:R-:W-:Y:S05]  /*1d050*/  BSYNC B1 ;  /* 0x0000000000017941 */ /* 0x000fea0003800000 */
.L_x_409:
        /* <DEDUP_REMOVED lines=12> */
.L_x_412:
[----:B------:R-:W-:Y:S05]  /*1d120*/  BSYNC B1 ;  /* 0x0000000000017941 */ /* 0x000fea0003800000 */
.L_x_411:
        /* <DEDUP_REMOVED lines=12> */
.L_x_414:
[----:B------:R-:W-:Y:S05]  /*1d1f0*/  BSYNC B1 ;  /* 0x0000000000017941 */ /* 0x000fea0003800000 */
.L_x_413:
        /* <DEDUP_REMOVED lines=12> */
.L_x_416:
[----:B------:R-:W-:Y:S05]  /*1d2c0*/  BSYNC B1 ;  /* 0x0000000000017941 */ /* 0x000fea0003800000 */
.L_x_415:
        /* <DEDUP_REMOVED lines=12> */
.L_x_418:
[----:B------:R-:W-:Y:S05]  /*1d390*/  BSYNC B1 ;  /* 0x0000000000017941 */ /* 0x000fea0003800000 */
.L_x_417:
        /* <DEDUP_REMOVED lines=12> */
.L_x_420:
[----:B------:R-:W-:Y:S05]  /*1d460*/  BSYNC B1 ;  /* 0x0000000000017941 */ /* 0x000fea0003800000 */
.L_x_419:
        /* <DEDUP_REMOVED lines=12> */
.L_x_422:
[----:B------:R-:W-:Y:S05]  /*1d530*/  BSYNC B1 ;  /* 0x0000000000017941 */ /* 0x000fea0003800000 */
.L_x_421:
        /* <DEDUP_REMOVED lines=12> */
.L_x_424:
[----:B------:R-:W-:Y:S05]  /*1d600*/  BSYNC B1 ;  /* 0x0000000000017941 */ /* 0x000fea0003800000 */
.L_x_423:
        /* <DEDUP_REMOVED lines=12> */
.L_x_426:
[----:B------:R-:W-:Y:S05]  /*1d6d0*/  BSYNC B1 ;  /* 0x0000000000017941 */ /* 0x000fea0003800000 */
.L_x_425:
        /* <DEDUP_REMOVED lines=12> */
.L_x_428:
[----:B------:R-:W-:Y:S05]  /*1d7a0*/  BSYNC B1 ;  /* 0x0000000000017941 */ /* 0x000fea0003800000 */
.L_x_427:
        /* <DEDUP_REMOVED lines=12> */
.L_x_430:
[----:B------:R-:W-:Y:S05]  /*1d870*/  BSYNC B1 ;  /* 0x0000000000017941 */ /* 0x000fea0003800000 */
.L_x_429:
        /* <DEDUP_REMOVED lines=12> */
.L_x_432:
[----:B------:R-:W-:Y:S05]  /*1d940*/  BSYNC B1 ;  /* 0x0000000000017941 */ /* 0x000fea0003800000 */
.L_x_431:
        /* <DEDUP_REMOVED lines=12> */
.L_x_434:
[----:B------:R-:W-:Y:S05]  /*1da10*/  BSYNC B1 ;  /* 0x0000000000017941 */ /* 0x000fea0003800000 */
.L_x_433:
        /* <DEDUP_REMOVED lines=12> */
.L_x_436:
[----:B------:R-:W-:Y:S05]  /*1dae0*/  BSYNC B1 ;  /* 0x0000000000017941 */ /* 0x000fea0003800000 */
.L_x_435:
        /* <DEDUP_REMOVED lines=12> */
.L_x_438:
[----:B------:R-:W-:Y:S05]  /*1dbb0*/  BSYNC B1 ;  /* 0x0000000000017941 */ /* 0x000fea0003800000 */
.L_x_437:
        /* <DEDUP_REMOVED lines=12> */
.L_x_440:
[----:B------:R-:W-:Y:S05]  /*1dc80*/  BSYNC B1 ;  /* 0x0000000000017941 */ /* 0x000fea0003800000 */
.L_x_439:
        /* <DEDUP_REMOVED lines=12> */
.L_x_442:
[----:B------:R-:W-:Y:S05]  /*1dd50*/  BSYNC B1 ;  /* 0x0000000000017941 */ /* 0x000fea0003800000 */
.L_x_441:
        /* <DEDUP_REMOVED lines=12> */
.L_x_444:
[----:B------:R-:W-:Y:S05]  /*1de20*/  BSYNC B1 ;  /* 0x0000000000017941 */ /* 0x000fea0003800000 */
.L_x_443:
        /* <DEDUP_REMOVED lines=12> */
.L_x_446:
[----:B------:R-:W-:Y:S05]  /*1def0*/  BSYNC B1 ;  /* 0x0000000000017941 */ /* 0x000fea0003800000 */
.L_x_445:
        /* <DEDUP_REMOVED lines=12> */
.L_x_448:
[----:B------:R-:W-:Y:S05]  /*1dfc0*/  BSYNC B1 ;  /* 0x0000000000017941 */ /* 0x000fea0003800000 */
.L_x_447:
        /* <DEDUP_REMOVED lines=12> */
.L_x_450:
[----:B------:R-:W-:Y:S05]  /*1e090*/  BSYNC B1 ;  /* 0x0000000000017941 */ /* 0x000fea0003800000 */
.L_x_449:
        /* <DEDUP_REMOVED lines=12> */
.L_x_452:
[----:B------:R-:W-:Y:S05]  /*1e160*/  BSYNC B1 ;  /* 0x0000000000017941 */ /* 0x000fea0003800000 */
.L_x_451:
        /* <DEDUP_REMOVED lines=12> */
.L_x_454:
[----:B------:R-:W-:Y:S05]  /*1e230*/  BSYNC B1 ;  /* 0x0000000000017941 */ /* 0x000fea0003800000 */
.L_x_453:
        /* <DEDUP_REMOVED lines=12> */
.L_x_456:
[----:B------:R-:W-:Y:S05]  /*1e300*/  BSYNC B1 ;  /* 0x0000000000017941 */ /* 0x000fea0003800000 */
.L_x_455:
        /* <DEDUP_REMOVED lines=12> */
.L_x_458:
[----:B------:R-:W-:Y:S05]  /*1e3d0*/  BSYNC B1 ;  /* 0x0000000000017941 */ /* 0x000fea0003800000 */
.L_x_457:
        /* <DEDUP_REMOVED lines=12> */
.L_x_460:
[----:B------:R-:W-:Y:S05]  /*1e4a0*/  BSYNC B1 ;  /* 0x0000000000017941 */ /* 0x000fea0003800000 */
.L_x_459:
        /* <DEDUP_REMOVED lines=12> */
.L_x_462:
[----:B------:R-:W-:Y:S05]  /*1e570*/  BSYNC B1 ;  /* 0x0000000000017941 */ /* 0x000fea0003800000 */
.L_x_461:
        /* <DEDUP_REMOVED lines=12> */
.L_x_464:
[----:B------:R-:W-:Y:S05]  /*1e640*/  BSYNC B1 ;  /* 0x0000000000017941 */ /* 0x000fea0003800000 */
.L_x_463:
        /* <DEDUP_REMOVED lines=12> */
.L_x_466:
[----:B------:R-:W-:Y:S05]  /*1e710*/  BSYNC B1 ;  /* 0x0000000000017941 */ /* 0x000fea0003800000 */
.L_x_465:
        /* <DEDUP_REMOVED lines=12> */
.L_x_468:
[----:B------:R-:W-:Y:S05]  /*1e7e0*/  BSYNC B1 ;  /* 0x0000000000017941 */ /* 0x000fea0003800000 */
.L_x_467:
        /* <DEDUP_REMOVED lines=12> */
.L_x_470:
[----:B------:R-:W-:Y:S05]  /*1e8b0*/  BSYNC B1 ;  /* 0x0000000000017941 */ /* 0x000fea0003800000 */
.L_x_469:
        /* <DEDUP_REMOVED lines=12> */
.L_x_472:
[----:B------:R-:W-:Y:S05]  /*1e980*/  BSYNC B1 ;  /* 0x0000000000017941 */ /* 0x000fea0003800000 */
.L_x_471:
        /* <DEDUP_REMOVED lines=12> */
.L_x_474:
[----:B------:R-:W-:Y:S05]  /*1ea50*/  BSYNC B1 ;  /* 0x0000000000017941 */ /* 0x000fea0003800000 */
.L_x_473:
        /* <DEDUP_REMOVED lines=12> */
.L_x_476:
[----:B------:R-:W-:Y:S05]  /*1eb20*/  BSYNC B1 ;  /* 0x0000000000017941 */ /* 0x000fea0003800000 */
.L_x_475:
        /* <DEDUP_REMOVED lines=12> */
.L_x_478:
[----:B------:R-:W-:Y:S05]  /*1ebf0*/  BSYNC B1 ;  /* 0x0000000000017941 */ /* 0x000fea0003800000 */
.L_x_477:
        /* <DEDUP_REMOVED lines=12> */
.L_x_480:
[----:B------:R-:W-:Y:S05]  /*1ecc0*/  BSYNC B1 ;  /* 0x0000000000017941 */ /* 0x000fea0003800000 */
.L_x_479:
        /* <DEDUP_REMOVED lines=12> */
.L_x_482:
[----:B------:R-:W-:Y:S05]  /*1ed90*/  BSYNC B1 ;  /* 0x0000000000017941 */ /* 0x000fea0003800000 */
.L_x_481:
        /* <DEDUP_REMOVED lines=12> */
.L_x_484:
[----:B------:R-:W-:Y:S05]  /*1ee60*/  BSYNC B1 ;  /* 0x0000000000017941 */ /* 0x000fea0003800000 */
.L_x_483:
        /* <DEDUP_REMOVED lines=12> */
.L_x_486:
[----:B------:R-:W-:Y:S05]  /*1ef30*/  BSYNC B1 ;  /* 0x0000000000017941 */ /* 0x000fea0003800000 */
.L_x_485:
        /* <DEDUP_REMOVED lines=12> */
.L_x_488:
[----:B------:R-:W-:Y:S05]  /*1f000*/  BSYNC B1 ;  /* 0x0000000000017941 */ /* 0x000fea0003800000 */
.L_x_487:
        /* <DEDUP_REMOVED lines=12> */
.L_x_490:
[----:B------:R-:W-:Y:S05]  /*1f0d0*/  BSYNC B1 ;  /* 0x0000000000017941 */ /* 0x000fea0003800000 */
.L_x_489:
        /* <DEDUP_REMOVED lines=12> */
.L_x_492:
[----:B------:R-:W-:Y:S05]  /*1f1a0*/  BSYNC B1 ;  /* 0x0000000000017941 */ /* 0x000fea0003800000 */
.L_x_491:
        /* <DEDUP_REMOVED lines=12> */
.L_x_494:
[----:B------:R-:W-:Y:S05]  /*1f270*/  BSYNC B1 ;  /* 0x0000000000017941 */ /* 0x000fea0003800000 */
.L_x_493:
        /* <DEDUP_REMOVED lines=12> */
.L_x_496:
[----:B------:R-:W-:Y:S05]  /*1f340*/  BSYNC B1 ;  /* 0x0000000000017941 */ /* 0x000fea0003800000 */
.L_x_495:
        /* <DEDUP_REMOVED lines=12> */
.L_x_498:
[----:B------:R-:W-:Y:S05]  /*1f410*/  BSYNC B1 ;  /* 0x0000000000017941 */ /* 0x000fea0003800000 */
.L_x_497:
        /* <DEDUP_REMOVED lines=12> */
.L_x_500:
[----:B------:R-:W-:Y:S05]  /*1f4e0*/  BSYNC B1 ;  /* 0x0000000000017941 */ /* 0x000fea0003800000 */
.L_x_499:
        /* <DEDUP_REMOVED lines=12> */
.L_x_502:
[----:B------:R-:W-:Y:S05]  /*1f5b0*/  BSYNC B1 ;  /* 0x0000000000017941 */ /* 0x000fea0003800000 */
.L_x_501:
        /* <DEDUP_REMOVED lines=12> */
.L_x_504:
[----:B------:R-:W-:Y:S05]  /*1f680*/  BSYNC B1 ;  /* 0x0000000000017941 */ /* 0x000fea0003800000 */
.L_x_503:
        /* <DEDUP_REMOVED lines=12> */
.L_x_506:
[----:B------:R-:W-:Y:S05]  /*1f750*/  BSYNC B1 ;  /* 0x0000000000017941 */ /* 0x000fea0003800000 */
.L_x_505:
        /* <DEDUP_REMOVED lines=12> */
.L_x_508:
[----:B------:R-:W-:Y:S05]  /*1f820*/  BSYNC B1 ;  /* 0x0000000000017941 */ /* 0x000fea0003800000 */
.L_x_507:
        /* <DEDUP_REMOVED lines=12> */
.L_x_510:
[----:B------:R-:W-:Y:S05]  /*1f8f0*/  BSYNC B1 ;  /* 0x0000000000017941 */ /* 0x000fea0003800000 */
.L_x_509:
        /* <DEDUP_REMOVED lines=12> */
.L_x_512:
[----:B------:R-:W-:Y:S05]  /*1f9c0*/  BSYNC B1 ;  /* 0x0000000000017941 */ /* 0x000fea0003800000 */
.L_x_511:
        /* <DEDUP_REMOVED lines=12> */
.L_x_514:
[----:B------:R-:W-:Y:S05]  /*1fa90*/  BSYNC B1 ;  /* 0x0000000000017941 */ /* 0x000fea0003800000 */
.L_x_513:
        /* <DEDUP_REMOVED lines=12> */
.L_x_516:
[----:B------:R-:W-:Y:S05]  /*1fb60*/  BSYNC B1 ;  /* 0x0000000000017941 */ /* 0x000fea0003800000 */
.L_x_515:
        /* <DEDUP_REMOVED lines=12> */
.L_x_518:
[----:B------:R-:W-:Y:S05]  /*1fc30*/  BSYNC B1 ;  /* 0x0000000000017941 */ /* 0x000fea0003800000 */
.L_x_517:
        /* <DEDUP_REMOVED lines=12> */
.L_x_520:
[----:B------:R-:W-:Y:S05]  /*1fd00*/  BSYNC B1 ;  /* 0x0000000000017941 */ /* 0x000fea0003800000 */
.L_x_519:
        /* <DEDUP_REMOVED lines=12> */
.L_x_522:
[----:B------:R-:W-:Y:S05]  /*1fdd0*/  BSYNC B1 ;  /* 0x0000000000017941 */ /* 0x000fea0003800000 */
.L_x_521:
        /* <DEDUP_REMOVED lines=12> */
.L_x_524:
[----:B------:R-:W-:Y:S05]  /*1fea0*/  BSYNC B1 ;  /* 0x0000000000017941 */ /* 0x000fea0003800000 */
.L_x_523:
        /* <DEDUP_REMOVED lines=12> */
.L_x_526:
[----:B------:R-:W-:Y:S05]  /*1ff70*/  BSYNC B1 ;  /* 0x0000000000017941 */ /* 0x000fea0003800000 */
.L_x_525:
        /* <DEDUP_REMOVED lines=12> */
.L_x_528:
[----:B------:R-:W-:Y:S05]  /*20040*/  BSYNC B1 ;  /* 0x0000000000017941 */ /* 0x000fea0003800000 */
.L_x_527:
        /* <DEDUP_REMOVED lines=12> */
.L_x_530:
[----:B------:R-:W-:Y:S05]  /*20110*/  BSYNC B1 ;  /* 0x0000000000017941 */ /* 0x000fea0003800000 */
.L_x_529:
        /* <DEDUP_REMOVED lines=12> */
.L_x_532:
[----:B------:R-:W-:Y:S05]  /*201e0*/  BSYNC B1 ;  /* 0x0000000000017941 */ /* 0x000fea0003800000 */
.L_x_531:
        /* <DEDUP_REMOVED lines=12> */
.L_x_534:
[----:B------:R-:W-:Y:S05]  /*202b0*/  BSYNC B1 ;  /* 0x0000000000017941 */ /* 0x000fea0003800000 */
.L_x_533:
        /* <DEDUP_REMOVED lines=12> */
.L_x_536:
[----:B------:R-:W-:Y:S05]  /*20380*/  BSYNC B1 ;  /* 0x0000000000017941 */ /* 0x000fea0003800000 */
.L_x_535:
        /* <DEDUP_REMOVED lines=12> */
.L_x_538:
[----:B------:R-:W-:Y:S05]  /*20450*/  BSYNC B1 ;  /* 0x0000000000017941 */ /* 0x000fea0003800000 */
.L_x_537:
        /* <DEDUP_REMOVED lines=12> */
.L_x_540:
[----:B------:R-:W-:Y:S05]  /*20520*/  BSYNC B1 ;  /* 0x0000000000017941 */ /* 0x000fea0003800000 */
.L_x_539:
        /* <DEDUP_REMOVED lines=12> */
.L_x_542:
[----:B------:R-:W-:Y:S05]  /*205f0*/  BSYNC B1 ;  /* 0x0000000000017941 */ /* 0x000fea0003800000 */
.L_x_541:
        /* <DEDUP_REMOVED lines=12> */
.L_x_544:
[----:B------:R-:W-:Y:S05]  /*206c0*/  BSYNC B1 ;  /* 0x0000000000017941 */ /* 0x000fea0003800000 */
.L_x_543:
        /* <DEDUP_REMOVED lines=12> */
.L_x_546:
[----:B------:R-:W-:Y:S05]  /*20790*/  BSYNC B1 ;  /* 0x0000000000017941 */ /* 0x000fea0003800000 */
.L_x_545:
        /* <DEDUP_REMOVED lines=12> */
.L_x_548:
[----:B------:R-:W-:Y:S05]  /*20860*/  BSYNC B1 ;  /* 0x0000000000017941 */ /* 0x000fea0003800000 */
.L_x_547:
        /* <DEDUP_REMOVED lines=12> */
.L_x_550:
[----:B------:R-:W-:Y:S05]  /*20930*/  BSYNC B1 ;  /* 0x0000000000017941 */ /* 0x000fea0003800000 */
.L_x_549:
[----:B-----5:R-:W-:Y:S01]  /*20940*/  LOP3.LUT R3, R3, 0xff, RZ, 0xc0, !PT ;  /* 0x000000ff03037812 */ /* 0x020fe200078ec0ff */
[----:B------:R-:W-:Y:S01]  /*20950*/  BSSY B1, `(.L_x_551) ;  /* 0x000000b000017945 */ /* 0x000fe20003800000 */
[----:B------:R-:W-:Y:S02]  /*20960*/  ISETP.LT.OR P1, PT, R0, 0xfa, !P1 ;  /* 0x000000fa0000780c */ /* 0x000fe40004f21670 */
[----:B------:R-:W-:Y:S02]  /*20970*/  F2FP.F16.E5M2.UNPACK_B R3, R3 ;  /* 0x00000003ff03723e */ /* 0x000fe400020004ff */
[----:B------:R-:W-:-:S03]  /*20980*/  PRMT R0, RZ, 0x7610, R0 ;  /* 0x00007610ff007816 */ /* 0x000fc60000000000 */
[----:B------:R-:W-:-:S05]  /*20990*/  HADD2.F32 R3, -RZ, R3.H0_H0 ;  /* 0x20000003ff037230 */ /* 0x000fca0000004100 */
[----:B------:R-:W-:-:S04]  /*209a0*/  FMUL R3, R3, R16 ;  /* 0x0000001003037220 */ /* 0x000fc80000400000 */
[----:B------:R-:W-:-:S05]  /*209b0*/  FFMA R3, R150, R2, R3 ;  /* 0x0000000296037223 */ /* 0x000fca0000000003 */
[----:B------:R-:W-:-:S05]  /*209c0*/  F2FP.SATFINITE.E5M2.F32.PACK_AB_MERGE_C R3, RZ, R3, RZ ;  /* 0x00000003ff03723e */ /* 0x000fca00048060ff */
[----:B------:R0:W-:Y:S01]  /*209d0*/  @!P2 STG.E.U8 desc[UR36][R4.64+0xf8], R3 ;  /* 0x0000f8030400a986 */ /* 0x0001e2000c101124 */
[----:B------:R-:W-:Y:S05]  /*209e0*/  @P1 BRA `(.L_x_552) ;  /* 0x0000000000041947 */ /* 0x000fea0003800000 */
[----:B------:R0:W5:Y:S02]  /*209f0*/  LDG.E.U8 R0, desc[UR36][R20.64+0xf9] ;  /* 0x0000f92414007981 */ /* 0x000164000c1e1100 */
.L_x_552:
[----:B------:R-:W-:Y:S05]  /*20a00*/  BSYNC B1 ;  /* 0x0000000000017941 */ /* 0x000fea0003800000 */
.L_x_551:
[----:B------:R-:W-:Y:S05]  /*20a10*/  @P1 BRA `(.L_x_553) ;  /* 0x0000004800301947 */ /* 0x000fea0003800000 */
[----:B-----5:R-:W-:-:S04]  /*20a20*/  LOP3.LUT R0, R0, 0xff, RZ, 0xc0, !PT ;  /* 0x000000ff00007812 */ /* 0x020fc800078ec0ff */
[----:B------:R-:W-:-:S05]  /*20a30*/  F2FP.F16.E5M2.UNPACK_B R0, R0 ;  /* 0x00000000ff00723e */ /* 0x000fca00020004ff */
[----:B0-----:R-:W-:-:S05]  /*20a40*/  HADD2.F32 R3, -RZ, R0.H0_H0 ;  /* 0x20000000ff037230 */ /* 0x001fca0000004100 */
[----:B------:R-:W-:-:S04]  /*20a50*/  FMUL R0, R3, R16 ;  /* 0x0000001003007220 */ /* 0x000fc80000400000 */
[----:B------:R-:W-:-:S05]  /*20a60*/  FFMA R0, R151, R2, R0 ;  /* 0x0000000297007223 */ /* 0x000fca0000000000 */
[----:B------:R-:W-:-:S05]  /*20a70*/  F2FP.SATFINITE.E5M2.F32.PACK_AB_MERGE_C R3, RZ, R0, RZ ;  /* 0x00000000ff03723e */ /* 0x000fca00048060ff */
[----:B------:R0:W-:Y:S01]  /*20a80*/  STG.E.U8 desc[UR36][R4.64+0xf9], R3 ;  /* 0x0000f90304007986 */ /* 0x0001e2000c101124 */
[----:B------:R-:W-:Y:S05]  /*20a90*/  BRA `(.L_x_553) ;  /* 0x0000004800107947 */ /* 0x000fea0003800000 */
.L_x_40:
[----:B------:R-:W2:Y:S04]  /*20aa0*/  LDL.LU R12, [R1] ;  /* 0x00000000010c7983 */ /* 0x000ea80000300800 */
[----:B------:R-:W3:Y:S04]  /*20ab0*/  LDL.LU R14, [R1+0x10] ;  /* 0x00001000010e7983 */ /* 0x000ee80000300800 */
[----:B------:R-:W4:Y:S04]  /*20ac0*/  LDL.LU R13, [R1+0x14] ;  /* 0x00001400010d7983 */ /* 0x000f280000300800 */
[----:B------:R-:W5:Y:S04]  /*20ad0*/  LDL.LU R15, [R1+0x58] ;  /* 0x00005800010f7983 */ /* 0x000f680000300800 */
        /* <DEDUP_REMOVED lines=69> */
[----:B------:R-:W5:Y:S01]  /*20f30*/  LDL.LU R172, [R1+0x1a8] ;  /* 0x0001a80001ac7983 */ /* 0x000f620000300800 */
[----:B------:R-:W-:-:S03]  /*20f40*/  ISETP.GE.AND P3, PT, R3, 0x1, PT ;  /* 0x000000010300780c */ /* 0x000fc60003f66270 */
[----:B------:R-:W5:Y:S04]  /*20f50*/  LDL.LU R171, [R1+0x1ac] ;  /* 0x0001ac0001ab7983 */ /* 0x000f680000300800 */
[----:B------:R-:W5:Y:S04]  /*20f60*/  LDL.LU R170, [R1+0x1b0] ;  /* 0x0001b00001aa7983 */ /* 0x000f680000300800 */
[----:B------:R-:W5:Y:S04]  /*20f70*/  LDL.LU R169, [R1+0x1b4] ;  /* 0x0001b40001a97983 */ /* 0x000f680000300800 */
[----:B------:R-:W5:Y:S01]  /*20f80*/  LDL.LU R168, [R1+0x1b8] ;  /* 0x0001b80001a87983 */ /* 0x000f620000300800 */
[----:B------:R-:W-:-:S03]  /*20f90*/  ISETP.LT.OR P0, PT, R0, 0x1, !P3 ;  /* 0x000000010000780c */ /* 0x000fc60005f01670 */
[----:B------:R-:W5:Y:S04]  /*20fa0*/  LDL.LU R167, [R1+0x1bc] ;  /* 0x0001bc0001a77983 */ /* 0x000f680000300800 */
[----:B------:R-:W5:Y:S04]  /*20fb0*/  LDL.LU R166, [R1+0x1c0] ;  /* 0x0001c00001a67983 */ /* 0x000f680000300800 */
[----:B------:R-:W5:Y:S01]  /*20fc0*/  LDL.LU R165, [R1+0x1c4] ;  /* 0x0001c40001a57983 */ /* 0x000f620000300800 */
[----:B--2---:R-:W-:-:S03]  /*20fd0*/  FMUL R12, R12, R2 ;  /* 0x000000020c0c7220 */ /* 0x004fc60000400000 */
[----:B------:R-:W2:Y:S04]  /*20fe0*/  LDL.LU R164, [R1+0x1c8] ;  /* 0x0001c80001a47983 */ /* 0x000ea80000300800 */
[----:B------:R-:W2:Y:S04]  /*20ff0*/  LDL.LU R163, [R1+0x1cc] ;  /* 0x0001cc0001a37983 */ /* 0x000ea80000300800 */
[----:B------:R-:W2:Y:S04]  /*21000*/  LDL.LU R162, [R1+0x1d0] ;  /* 0x0001d00001a27983 */ /* 0x000ea80000300800 */
[----:B------:R-:W2:Y:S04]  /*21010*/  LDL.LU R161, [R1+0x1d4] ;  /* 0x0001d40001a17983 */ /* 0x000ea80000300800 */
[----:B------:R-:W2:Y:S01]  /*21020*/  LDL.LU R160, [R1+0x1d8] ;  /* 0x0001d80001a07983 */ /* 0x000ea20000300800 */
[----:B------:R-:W-:-:S03]  /*21030*/  F2FP.SATFINITE.E5M2.F32.PACK_AB_MERGE_C R12, RZ, R12, RZ ;  /* 0x0000000cff0c723e */ /* 0x000fc600048060ff */
        /* <DEDUP_REMOVED lines=9> */
[----:B------:R0:W-:Y:S04]  /*210d0*/  @!P0 STG.E.U8 desc[UR36][R10.64], R12 ;  /* 0x0000000c0a008986 */ /* 0x0001e8000c101124 */
[----:B0-----:R-:W3:Y:S01]  /*210e0*/  LDL.LU R12, [R1+0x4] ;  /* 0x00000400010c7983 */ /* 0x001ee20000300800 */
[----:B------:R-:W-:Y:S01]  /*210f0*/  ISETP.LT.OR P0, PT, R0, 0x2, !P3 ;  /* 0x000000020000780c */ /* 0x000fe20005f01670 */
[----:B---3--:R-:W-:-:S05]  /*21100*/  FMUL R12, R12, R2 ;  /* 0x000000020c0c7220 */ /* 0x008fca0000400000 */
[----:B------:R-:W-:-:S07]  /*21110*/  F2FP.SATFINITE.E5M2.F32.PACK_AB_MERGE_C R12, RZ, R12, RZ ;  /* 0x0000000cff0c723e */ /* 0x000fce00048060ff */
[----:B------:R0:W-:Y:S04]  /*21120*/  @!P0 STG.E.U8 desc[UR36][R10.64+0x1], R12 ;  /* 0x0000010c0a008986 */ /* 0x0001e8000c101124 */
[----:B0-----:R-:W3:Y:S01]  /*21130*/  LDL.LU R12, [R1+0x8] ;  /* 0x00000800010c7983 */ /* 0x001ee20000300800 */
[----:B------:R-:W-:-:S04]  /*21140*/  ISETP.GE.AND P2, PT, R3, 0x9, PT ;  /* 0x000000090300780c */ /* 0x000fc80003f46270 */
[----:B------:R-:W-:Y:S01]  /*21150*/  ISETP.LT.OR P0, PT, R0, 0x1, !P2 ;  /* 0x000000010000780c */ /* 0x000fe20005701670 */
[----:B---3--:R-:W-:-:S05]  /*21160*/  FMUL R12, R12, R2 ;  /* 0x000000020c0c7220 */ /* 0x008fca0000400000 */
[----:B------:R-:W-:-:S07]  /*21170*/  F2FP.SATFINITE.E5M2.F32.PACK_AB_MERGE_C R12, RZ, R12, RZ ;  /* 0x0000000cff0c723e */ /* 0x000fce00048060ff */
[----:B------:R0:W-:Y:S04]  /*21180*/  @!P0 STG.E.U8 desc[UR36][R8.64], R12 ;  /* 0x0000000c08008986 */ /* 0x0001e8000c101124 */
[----:B0-----:R-:W3:Y:S01]  /*21190*/  LDL.LU R12, [R1+0xc] ;  /* 0x00000c00010c7983 */ /* 0x001ee20000300800 */
[C---:B------:R-:W-:Y:S02]  /*211a0*/  ISETP.LT.OR P0, PT, R0.reuse, 0x2, !P2 ;  /* 0x000000020000780c */ /* 0x040fe40005701670 */
[----:B------:R-:W-:Y:S01]  /*211b0*/  ISETP.LT.OR P1, PT, R0, 0xa, !P3 ;  /* 0x0000000a0000780c */ /* 0x000fe20005f21670 */
[-C--:B------:R-:W-:Y:S01]  /*211c0*/  FMUL R14, R14, R2.reuse ;  /* 0x000000020e0e7220 */ /* 0x080fe20000400000 */
[----:B----4-:R-:W-:-:S04]  /*211d0*/  FMUL R13, R13, R2 ;  /* 0x000000020d0d7220 */ /* 0x010fc80000400000 */
[----:B------:R-:W-:Y:S02]  /*211e0*/  F2FP.SATFINITE.E5M2.F32.PACK_AB_MERGE_C R14, RZ, R14, RZ ;  /* 0x0000000eff0e723e */ /* 0x000fe400048060ff */
[----:B------:R-:W-:Y:S01]  /*211f0*/  F2FP.SATFINITE.E5M2.F32.PACK_AB_MERGE_C R13, RZ, R13, RZ ;  /* 0x0000000dff0d723e */ /* 0x000fe200048060ff */
[----:B---3--:R-:W-:-:S05]  /*21200*/  FMUL R12, R12, R2 ;  /* 0x000000020c0c7220 */ /* 0x008fca0000400000 */
[----:B------:R-:W-:-:S05]  /*21210*/  F2FP.SATFINITE.E5M2.F32.PACK_AB_MERGE_C R12, RZ, R12, RZ ;  /* 0x0000000cff0c723e */ /* 0x000fca00048060ff */
[----:B------:R0:W-:Y:S01]  /*21220*/  @!P0 STG.E.U8 desc[UR36][R8.64+0x1], R12 ;  /* 0x0000010c08008986 */ /* 0x0001e2000c101124 */
[----:B------:R-:W-:-:S03]  /*21230*/  ISETP.LT.OR P0, PT, R0, 0x9, !P3 ;  /* 0x000000090000780c */ /* 0x000fc60005f01670 */
[----:B0-----:R-:W3:Y:S01]  /*21240*/  LDL.LU R12, [R1+0x18] ;  /* 0x00001800010c7983 */ /* 0x001ee20000300800 */
[----:B------:R-:W-:-:S09]  /*21250*/  ISETP.LT.OR P4, PT, R0, 0x9, !P2 ;  /* 0x000000090000780c */ /* 0x000fd20005781670 */
[----:B------:R0:W-:Y:S04]  /*21260*/  @!P0 STG.E.U8 desc[UR36][R10.64+0x8], R14 ;  /* 0x0000080e0a008986 */ /* 0x0001e8000c101124 */
[----:B------:R1:W-:Y:S04]  /*21270*/  @!P1 STG.E.U8 desc[UR36][R10.64+0x9], R13 ;  /* 0x0000090d0a009986 */ /* 0x0003e8000c101124 */
[----:B0-----:R-:W4:Y:S04]  /*21280*/  LDL.LU R14, [R1+0x1c] ;  /* 0x00001c00010e7983 */ /* 0x001f280000300800 */
[----:B-1----:R-:W5:Y:S01]  /*21290*/  LDL.LU R13, [R1+0x20] ;  /* 0x00002000010d7983 */ /* 0x002f620000300800 */
[----:B------:R-:W-:-:S02]  /*212a0*/  ISETP.LT.OR P0, PT, R0, 0xa, !P2 ;  /* 0x0000000a0000780c */ /* 0x000fc40005701670 */
[----:B------:R-:W-:Y:S01]  /*212b0*/  ISETP.LT.OR P1, PT, R0, 0x11, !P3 ;  /* 0x000000110000780c */ /* 0x000fe20005f21670 */
[----:B---3--:R-:W-:-:S05]  /*212c0*/  FMUL R12, R12, R2 ;  /* 0x000000020c0c7220 */ /* 0x008fca0000400000 */
[----:B------:R-:W-:-:S05]  /*212d0*/  F2FP.SATFINITE.E5M2.F32.PACK_AB_MERGE_C R12, RZ, R12, RZ ;  /* 0x0000000cff0c723e */ /* 0x000fca00048060ff */
[----:B------:R0:W-:Y:S01]  /*212e0*/  @!P4 STG.E.U8 desc[UR36][R8.64+0x8], R12 ;  /* 0x0000080c0800c986 */ /* 0x0001e2000c101124 */
[-C--:B----4-:R-:W-:Y:S01]  /*212f0*/  FMUL R14, R14, R2.reuse ;  /* 0x000000020e0e7220 */ /* 0x090fe20000400000 */
[----:B-----5:R-:W-:Y:S02]  /*21300*/  FMUL R13, R13, R2 ;  /* 0x000000020d0d7220 */ /* 0x020fe40000400000 */
[----:B0-----:R-:W3:Y:S02]  /*21310*/  LDL.LU R12, [R1+0x24] ;  /* 0x00002400010c7983 */ /* 0x001ee40000300800 */
[----:B------:R-:W-:Y:S02]  /*21320*/  F2FP.SATFINITE.E5M2.F32.PACK_AB_MERGE_C R14, RZ, R14, RZ ;  /* 0x0000000eff0e723e */ /* 0x000fe400048060ff */
[----:B------:R-:W-:-:S03]  /*21330*/  F2FP.SATFINITE.E5M2.F32.PACK_AB_MERGE_C R13, RZ, R13, RZ ;  /* 0x0000000dff0d723e */ /* 0x000fc600048060ff */
[----:B------:R0:W-:Y:S04]  /*21340*/  @!P0 STG.E.U8 desc[UR36][R8.64+0x9], R14 ;  /* 0x0000090e08008986 */ /* 0x0001e8000c101124 */
[----:B------:R1:W-:Y:S04]  /*21350*/  @!P1 STG.E.U8 desc[UR36][R10.64+0x10], R13 ;  /* 0x0000100d0a009986 */ /* 0x0003e8000c101124 */
[----:B0-----:R-:W4:Y:S04]  /*21360*/  LDL.LU R14, [R1+0x28] ;  /* 0x00002800010e7983 */ /* 0x001f280000300800 */
[----:B-1----:R-:W5:Y:S01]  /*21370*/  LDL.LU R13, [R1+0x2c] ;  /* 0x00002c00010d7983 */ /* 0x002f620000300800 */
[----:B------:R-:W-:-:S02]  /*21380*/  ISETP.LT.OR P4, PT, R0, 0x12, !P3 ;  /* 0x000000120000780c */ /* 0x000fc40005f81670 */
[C---:B------:R-:W-:Y:S02]  /*21390*/  ISETP.LT.OR P0, PT, R0.reuse, 0x11, !P2 ;  /* 0x000000110000780c */ /* 0x040fe40005701670 */
        /* <DEDUP_REMOVED lines=48> */
[-C--:B-----5:R-:W-:Y:S01]  /*216a0*/  FMUL R13, R13, R2.reuse ;  /* 0x000000020d0d7220 */ /* 0x0a0fe20000400000 */
[----:B----4-:R-:W-:-:S04]  /*216b0*/  FMUL R12, R14, R2 ;  /* 0x000000020e0c7220 */ /* 0x010fc80000400000 */
[----:B------:R-:W-:Y:S02]  /*216c0*/  F2FP.SATFINITE.E5M2.F32.PACK_AB_MERGE_C R14, RZ, R13, RZ ;  /* 0x0000000dff0e723e */ /* 0x000fe400048060ff */
[----:B------:R-:W-:Y:S02]  /*216d0*/  F2FP.SATFINITE.E5M2.F32.PACK_AB_MERGE_C R13, RZ, R12, RZ ;  /* 0x0000000cff0d723e */ /* 0x000fe400048060ff */
[----:B------:R-:W3:Y:S04]  /*216e0*/  LDL.LU R12, [R1+0x54] ;  /* 0x00005400010c7983 */ /* 0x000ee80000300800 */
[----:B------:R0:W-:Y:S04]  /*216f0*/  @!P0 STG.E.U8 desc[UR36][R8.64+0x21], R14 ;  /* 0x0000210e08008986 */ /* 0x0001e8000c101124 */
[----:B0-----:R-:W4:Y:S01]  /*21700*/  LDL.LU R14, [R1+0x5c] ;  /* 0x00005c00010e7983 */ /* 0x001f220000300800 */
[----:B------:R-:W-:-:S02]  /*21710*/  ISETP.LT.OR P1, PT, R0, 0x29, !P3 ;  /* 0x000000290000780c */ /* 0x000fc40005f21670 */
[C---:B------:R-:W-:Y:S02]  /*21720*/  ISETP.LT.OR P0, PT, R0.reuse, 0x2a, !P3 ;  /* 0x0000002a0000780c */ /* 0x040fe40005f01670 */
[C---:B------:R-:W-:Y:S01]  /*21730*/  ISETP.LT.OR P4, PT, R0.reuse, 0x2a, !P2 ;  /* 0x0000002a0000780c */ /* 0x040fe20005781670 */
[----:B------:R-:W-:Y:S01]  /*21740*/  FMUL R15, R15, R2 ;  /* 0x000000020f0f7220 */ /* 0x000fe20000400000 */
[----:B------:R-:W-:-:S07]  /*21750*/  ISETP.LT.OR P5, PT, R0, 0x31, !P3 ;  /* 0x000000310000780c */ /* 0x000fce0005fa1670 */
[----:B------:R0:W-:Y:S01]  /*21760*/  @!P1 STG.E.U8 desc[UR36][R10.64+0x28], R13 ;  /* 0x0000280d0a009986 */ /* 0x0001e2000c101124 */
[----:B------:R-:W-:Y:S02]  /*21770*/  ISETP.LT.OR P1, PT, R0, 0x29, !P2 ;  /* 0x000000290000780c */ /* 0x000fe40005721670 */
[----:B------:R-:W-:Y:S01]  /*21780*/  F2FP.SATFINITE.E5M2.F32.PACK_AB_MERGE_C R15, RZ, R15, RZ ;  /* 0x0000000fff0f723e */ /* 0x000fe200048060ff */
[----:B0-----:R-:W-:-:S05]  /*21790*/  FMUL R13, R17, R2 ;  /* 0x00000002110d7220 */ /* 0x001fca0000400000 */
[----:B------:R-:W-:Y:S01]  /*217a0*/  F2FP.SATFINITE.E5M2.F32.PACK_AB_MERGE_C R13, RZ, R13, RZ ;  /* 0x0000000dff0d723e */ /* 0x000fe200048060ff */
[----:B---3--:R-:W-:-:S05]  /*217b0*/  FMUL R12, R12, R2 ;  /* 0x000000020c0c7220 */ /* 0x008fca0000400000 */
[----:B------:R-:W-:Y:S02]  /*217c0*/  F2FP.SATFINITE.E5M2.F32.PACK_AB_MERGE_C R17, RZ, R12, RZ ;  /* 0x0000000cff11723e */ /* 0x000fe400048060ff */
[----:B------:R-:W3:Y:S01]  /*217d0*/  LDL.LU R12, [R1+0x64] ;  /* 0x00006400010c7983 */ /* 0x000ee20000300800 */
[----:B----4-:R-:W-:-:S03]  /*217e0*/  FMUL R14, R14, R2 ;  /* 0x000000020e0e7220 */ /* 0x010fc60000400000 */
[----:B------:R0:W-:Y:S02]  /*217f0*/  @!P0 STG.E.U8 desc[UR36][R10.64+0x29], R17 ;  /* 0x000029110a008986 */ /* 0x0001e4000c101124 */
[----:B------:R-:W-:Y:S02]  /*21800*/  F2FP.SATFINITE.E5M2.F32.PACK_AB_MERGE_C R14, RZ, R14, RZ ;  /* 0x0000000eff0e723e */ /* 0x000fe400048060ff */
[----:B------:R1:W-:Y:S04]  /*21810*/  @!P1 STG.E.U8 desc[UR36][R8.64+0x28], R15 ;  /* 0x0000280f08009986 */ /* 0x0003e8000c101124 */
[----:B------:R4:W-:Y:S04]  /*21820*/  @!P4 STG.E.U8 desc[UR36][R8.64+0x29], R14 ;  /* 0x0000290e0800c986 */ /* 0x0009e8000c101124 */
[----:B0-----:R-:W5:Y:S04]  /*21830*/  LDL.LU R17, [R1+0x74] ;  /* 0x0000740001117983 */ /* 0x001f680000300800 */
[----:B-1----:R-:W2:Y:S04]  /*21840*/  LDL.LU R15, [R1+0x68] ;  /* 0x00006800010f7983 */ /* 0x002ea80000300800 */
[----:B----4-:R-:W4:Y:S04]  /*21850*/  LDL.LU R14, [R1+0x70] ;  /* 0x00007000010e7983 */ /* 0x010f280000300800 */
[----:B------:R0:W-:Y:S04]  /*21860*/  @!P5 STG.E.U8 desc[UR36][R10.64+0x30], R13 ;  /* 0x0000300d0a00d986 */ /* 0x0001e8000c101124 */
[----:B0-----:R-:W5:Y:S01]  /*21870*/  LDL.LU R13, [R1+0x6c] ;  /* 0x00006c00010d7983 */ /* 0x001f620000300800 */
[----:B------:R-:W-:-:S02]  /*21880*/  ISETP.LT.OR P6, PT, R0, 0x32, !P3 ;  /* 0x000000320000780c */ /* 0x000fc40005fc1670 */
[C---:B------:R-:W-:Y:S02]  /*21890*/  ISETP.LT.OR P1, PT, R0.reuse, 0x31, !P2 ;  /* 0x000000310000780c */ /* 0x040fe40005721670 */
[C---:B------:R-:W-:Y:S02]  /*218a0*/  ISETP.LT.OR P4, PT, R0.reuse, 0x32, !P2 ;  /* 0x000000320000780c */ /* 0x040fe40005781670 */
[----:B------:R-:W-:Y:S01]  /*218b0*/  ISETP.LT.OR P5, PT, R0, 0x39, !P3 ;  /* 0x000000390000780c */ /* 0x000fe20005fa1670 */
[----:B---3--:R-:W-:-:S05]  /*218c0*/  FMUL R12, R12, R2 ;  /* 0x000000020c0c7220 */ /* 0x008fca0000400000 */
[----:B------:R-:W-:-:S05]  /*218d0*/  F2FP.SATFINITE.E5M2.F32.PACK_AB_MERGE_C R12, RZ, R12, RZ ;  /* 0x0000000cff0c723e */ /* 0x000fca00048060ff */
[----:B------:R5:W-:Y:S01]  /*218e0*/  @!P6 STG.E.U8 desc[UR36][R10.64+0x31], R12 ;  /* 0x0000310c0a00e986 */ /* 0x000be2000c101124 */
[----:B------:R-:W-:Y:S01]  /*218f0*/  ISETP.LT.OR P6, PT, R0, 0x3a, !P3 ;  /* 0x0000003a0000780c */ /* 0x000fe20005fc1670 */
[-C--:B--2---:R-:W-:Y:S01]  /*21900*/  FMUL R15, R15, R2.reuse ;  /* 0x000000020f0f7220 */ /* 0x084fe20000400000 */
[----:B----4-:R-:W-:-:S05]  /*21910*/  FMUL R14, R14, R2 ;  /* 0x000000020e0e7220 */ /* 0x010fca0000400000 */
[----:B------:R-:W-:Y:S01]  /*21920*/  F2FP.SATFINITE.E5M2.F32.PACK_AB_MERGE_C R14, RZ, R14, RZ ;  /* 0x0000000eff0e723e */ /* 0x000fe200048060ff */
[-C--:B-----5:R-:W-:Y:S01]  /*21930*/  FMUL R12, R13, R2.reuse ;  /* 0x000000020d0c7220 */ /* 0x0a0fe20000400000 */
[----:B------:R-:W-:Y:S01]  /*21940*/  FMUL R13, R17, R2 ;  /* 0x00000002110d7220 */ /* 0x000fe20000400000 */
[----:B------:R-:W-:-:S03]  /*21950*/  F2FP.SATFINITE.E5M2.F32.PACK_AB_MERGE_C R17, RZ, R15, RZ ;  /* 0x0000000fff11723e */ /* 0x000fc600048060ff */
[----:B------:R-:W-:Y:S02]  /*21960*/  F2FP.SATFINITE.E5M2.F32.PACK_AB_MERGE_C R15, RZ, R12, RZ ;  /* 0x0000000cff0f723e */ /* 0x000fe400048060ff */
[----:B------:R-:W2:Y:S01]  /*21970*/  LDL.LU R12, [R1+0x78] ;  /* 0x00007800010c7983 */ /* 0x000ea20000300800 */
[----:B------:R-:W-:-:S03]  /*21980*/  F2FP.SATFINITE.E5M2.F32.PACK_AB_MERGE_C R13, RZ, R13, RZ ;  /* 0x0000000dff0d723e */ /* 0x000fc600048060ff */
[----:B------:R0:W-:Y:S04]  /*21990*/  @!P1 STG.E.U8 desc[UR36][R8.64+0x30], R17 ;  /* 0x0000301108009986 */ /* 0x0001e8000c101124 */
[----:B------:R1:W-:Y:S04]  /*219a0*/  @!P4 STG.E.U8 desc[UR36][R8.64+0x31], R15 ;  /* 0x0000310f0800c986 */ /* 0x0003e8000c101124 */
[----:B------:R3:W-:Y:S04]  /*219b0*/  @!P5 STG.E.U8 desc[UR36][R10.64+0x38], R14 ;  /* 0x0000380e0a00d986 */ /* 0x0007e8000c101124 */
[----:B0-----:R-:W4:Y:S04]  /*219c0*/  LDL.LU R17, [R1+0x88] ;  /* 0x0000880001117983 */ /* 0x001f280000300800 */
[----:B-1----:R-:W5:Y:S04]  /*219d0*/  LDL.LU R15, [R1+0x80] ;  /* 0x00008000010f7983 */ /* 0x002f680000300800 */
[----:B---3--:R-:W3:Y:S04]  /*219e0*/  LDL.LU R14, [R1+0x7c] ;  /* 0x00007c00010e7983 */ /* 0x008ee80000300800 */
[----:B------:R0:W-:Y:S04]  /*219f0*/  @!P6 STG.E.U8 desc[UR36][R10.64+0x39], R13 ;  /* 0x0000390d0a00e986 */ /* 0x0001e8000c101124 */
[----:B0-----:R-:W4:Y:S01]  /*21a00*/  LDL.LU R13, [R1+0x84] ;  /* 0x00008400010d7983 */ /* 0x001f220000300800 */
[----:B------:R-:W-:Y:S01]  /*21a10*/  ISETP.LT.OR P0, PT, R0, 0x39, !P2 ;  /* 0x000000390000780c */ /* 0x000fe20005701670 */
[----:B--2---:R-:W-:-:S05]  /*21a20*/  FMUL R12, R12, R2 ;  /* 0x000000020c0c7220 */ /* 0x004fca0000400000 */
[----:B------:R-:W-:-:S07]  /*21a30*/  F2FP.SATFINITE.E5M2.F32.PACK_AB_MERGE_C R12, RZ, R12, RZ ;  /* 0x0000000cff0c723e */ /* 0x000fce00048060ff */
[----:B------:R4:W-:Y:S01]  /*21a40*/  @!P0 STG.E.U8 desc[UR36][R8.64+0x38], R12 ;  /* 0x0000380c08008986 */ /* 0x0009e2000c101124 */
[-C--:B---3--:R-:W-:Y:S01]  /*21a50*/  FMUL R14, R14, R2.reuse ;  /* 0x000000020e0e7220 */ /* 0x088fe20000400000 */
[-C--:B----4-:R-:W-:Y:S01]  /*21a60*/  FMUL R12, R13, R2.reuse ;  /* 0x000000020d0c7220 */ /* 0x090fe20000400000 */
[----:B------:R-:W-:-:S03]  /*21a70*/  FMUL R13, R17, R2 ;  /* 0x00000002110d7220 */ /* 0x000fc60000400000 */
[----:B------:R-:W-:Y:S02]  /*21a80*/  F2FP.SATFINITE.E5M2.F32.PACK_AB_MERGE_C R17, RZ, R14, RZ ;  /* 0x0000000eff11723e */ /* 0x000fe400048060ff */
[----:B------:R-:W2:Y:S01]  /*21a90*/  LDL.LU R14, [R1+0x8c] ;  /* 0x00008c00010e7983 */ /* 0x000ea20000300800 */
[C---:B------:R-:W-:Y:S02]  /*21aa0*/  ISETP.LT.OR P1, PT, R0.reuse, 0x3a, !P2 ;  /* 0x0000003a0000780c */ /* 0x040fe40005721670 */
[C---:B------:R-:W-:Y:S02]  /*21ab0*/  ISETP.LT.OR P0, PT, R0.reuse, 0x41, !P3 ;  /* 0x000000410000780c */ /* 0x040fe40005f01670 */
[C---:B------:R-:W-:Y:S02]  /*21ac0*/  ISETP.LT.OR P4, PT, R0.reuse, 0x42, !P3 ;  /* 0x000000420000780c */ /* 0x040fe40005f81670 */
[----:B------:R-:W-:Y:S01]  /*21ad0*/  ISETP.LT.OR P6, PT, R0, 0x42, !P2 ;  /* 0x000000420000780c */ /* 0x000fe200057c1670 */
[----:B-----5:R-:W-:Y:S01]  /*21ae0*/  FMUL R15, R15, R2 ;  /* 0x000000020f0f7220 */ /* 0x020fe20000400000 */
[----:B------:R-:W-:-:S05]  /*21af0*/  F2FP.SATFINITE.E5M2.F32.PACK_AB_MERGE_C R12, RZ, R12, RZ ;  /* 0x0000000cff0c723e */ /* 0x000fca00048060ff */
[----:B------:R0:W-:Y:S01]  /*21b00*/  @!P1 STG.E.U8 desc[UR36][R8.64+0x39], R17 ;  /* 0x0000391108009986 */ /* 0x0001e2000c101124 */
[----:B------:R-:W-:-:S03]  /*21b10*/  F2FP.SATFINITE.E5M2.F32.PACK_AB_MERGE_C R15, RZ, R15, RZ ;  /* 0x0000000fff0f723e */ /* 0x000fc600048060ff */
[----:B------:R-:W-:Y:S04]  /*21b20*/  @!P4 STG.E.U8 desc[UR36][R10.64+0x41], R12 ;  /* 0x0000410c0a00c986 */ /* 0x000fe8000c101124 */
[----:B0-----:R-:W3:Y:S04]  /*21b30*/  LDL.LU R17, [R1+0x98] ;  /* 0x0000980001117983 */ /* 0x001ee80000300800 */
[----:B------:R-:W-:Y:S01]  /*21b40*/  @!P0 STG.E.U8 desc[UR36][R10.64+0x40], R15 ;  /* 0x0000400f0a008986 */ /* 0x000fe2000c101124 */
[----:B--2---:R-:W-:-:S05]  /*21b50*/  FMUL R14, R14, R2 ;  /* 0x000000020e0e7220 */ /* 0x004fca0000400000 */
[----:B------:R-:W-:-:S05]  /*21b60*/  F2FP.SATFINITE.E5M2.F32.PACK_AB_MERGE_C R14, RZ, R14, RZ ;  /* 0x0000000eff0e723e */ /* 0x000fca00048060ff */
[----:B------:R0:W-:Y:S04]  /*21b70*/  @!P6 STG.E.U8 desc[UR36][R8.64+0x41], R14 ;  /* 0x0000410e0800e986 */ /* 0x0001e8000c101124 */
[----:B0-----:R-:W2:Y:S01]  /*21b80*/  LDL.LU R14, [R1+0xa4] ;  /* 0x0000a400010e7983 */ /* 0x001ea20000300800 */
[C---:B------:R-:W-:Y:S02]  /*21b90*/  ISETP.LT.OR P5, PT, R0.reuse, 0x41, !P2 ;  /* 0x000000410000780c */ /* 0x040fe400057a1670 */
[----:B------:R-:W-:Y:S02]  /*21ba0*/  F2FP.SATFINITE.E5M2.F32.PACK_AB_MERGE_C R13, RZ, R13, RZ ;  /* 0x0000000dff0d723e */ /* 0x000fe400048060ff */
[C---:B------:R-:W-:Y:S02]  /*21bb0*/  ISETP.LT.OR P1, PT, R0.reuse, 0x49, !P3 ;  /* 0x000000490000780c */ /* 0x040fe40005f21670 */
[----:B------:R-:W-:-:S02]  /*21bc0*/  ISETP.LT.OR P4, PT, R0, 0x4a, !P3 ;  /* 0x0000004a0000780c */ /* 0x000fc40005f81670 */
[----:B------:R-:W-:Y:S01]  /*21bd0*/  ISETP.LT.OR P6, PT, R0, 0x4a, !P2 ;  /* 0x0000004a0000780c */ /* 0x000fe200057c1670 */
[----:B------:R-:W-:Y:S01]  /*21be0*/  FMUL R18, R18, R2 ;  /* 0x0000000212127220 */ /* 0x000fe20000400000 */
[----:B------:R-:W-:-:S03]  /*21bf0*/  ISETP.LT.OR P0, PT, R0, 0x51, !P3 ;  /* 0x000000510000780c */ /* 0x000fc60005f01670 */
[----:B------:R0:W-:Y:S01]  /*21c00*/  @!P5 STG.E.U8 desc[UR36][R8.64+0x40], R13 ;  /* 0x0000400d0800d986 */ /* 0x0001e2000c101124 */
[----:B------:R-:W-:Y:S01]  /*21c10*/  ISETP.LT.OR P5, PT, R0, 0x49, !P2 ;  /* 0x000000490000780c */ /* 0x000fe200057a1670 */
[-C--:B------:R-:W-:Y:S01]  /*21c20*/  FMUL R19, R19, R2.reuse ;  /* 0x0000000213137220 */ /* 0x080fe20000400000 */
[-C--:B---3--:R-:W-:Y:S01]  /*21c30*/  FMUL R17, R17, R2.reuse ;  /* 0x0000000211117220 */ /* 0x088fe20000400000 */
[-C--:B------:R-:W-:Y:S01]  /*21c40*/  FMUL R15, R23, R2.reuse ;  /* 0x00000002170f7220 */ /* 0x080fe20000400000 */
[----:B------:R-:W-:Y:S02]  /*21c50*/  FMUL R12, R21, R2 ;  /* 0x00000002150c7220 */ /* 0x000fe40000400000 */
[----:B------:R-:W-:Y:S02]  /*21c60*/  F2FP.SATFINITE.E5M2.F32.PACK_AB_MERGE_C R19, RZ, R19, RZ ;  /* 0x00000013ff13723e */ /* 0x000fe400048060ff */
[----:B------:R-:W-:Y:S02]  /*21c70*/  F2FP.SATFINITE.E5M2.F32.PACK_AB_MERGE_C R17, RZ, R17, RZ ;  /* 0x00000011ff11723e */ /* 0x000fe400048060ff */
[----:B------:R-:W-:-:S02]  /*21c80*/  F2FP.SATFINITE.E5M2.F32.PACK_AB_MERGE_C R21, RZ, R15, RZ ;  /* 0x0000000fff15723e */ /* 0x000fc400048060ff */
[----:B0-----:R-:W-:Y:S02]  /*21c90*/  F2FP.SATFINITE.E5M2.F32.PACK_AB_MERGE_C R13, RZ, R18, RZ ;  /* 0x00000012ff0d723e */ /* 0x001fe400048060ff */
[----:B------:R-:W-:Y:S01]  /*21ca0*/  F2FP.SATFINITE.E5M2.F32.PACK_AB_MERGE_C R23, RZ, R12, RZ ;  /* 0x0000000cff17723e */ /* 0x000fe200048060ff */
[----:B------:R-:W-:Y:S01]  /*21cb0*/  @!P4 STG.E.U8 desc[UR36][R10.64+0x49], R19 ;  /* 0x000049130a00c986 */ /* 0x000fe2000c101124 */
[----:B------:R-:W-:-:S03]  /*21cc0*/  ISETP.LT.OR P4, PT, R0, 0x52, !P2 ;  /* 0x000000520000780c */ /* 0x000fc60005781670 */
[----:B------:R0:W-:Y:S01]  /*21cd0*/  @!P1 STG.E.U8 desc[UR36][R10.64+0x48], R13 ;  /* 0x0000480d0a009986 */ /* 0x0001e2000c101124 */
[----:B------:R-:W-:-:S03]  /*21ce0*/  ISETP.LT.OR P1, PT, R0, 0x52, !P3 ;  /* 0x000000520000780c */ /* 0x000fc60005f21670 */
[----:B------:R-:W-:Y:S01]  /*21cf0*/  @!P5 STG.E.U8 desc[UR36][R8.64+0x48], R17 ;  /* 0x000048110800d986 */ /* 0x000fe2000c101124 */
[----:B------:R-:W-:-:S03]  /*21d00*/  ISETP.LT.OR P5, PT, R0, 0x59, !P3 ;  /* 0x000000590000780c */ /* 0x000fc60005fa1670 */
[----:B------:R1:W-:Y:S01]  /*21d10*/  @!P6 STG.E.U8 desc[UR36][R8.64+0x49], R21 ;  /* 0x000049150800e986 */ /* 0x0003e2000c101124 */
[----:B------:R-:W-:-:S03]  /*21d20*/  ISETP.LT.OR P6, PT, R0, 0x5a, !P3 ;  /* 0x0000005a0000780c */ /* 0x000fc60005fc1670 */
[----:B------:R3:W-:Y:S01]  /*21d30*/  @!P0 STG.E.U8 desc[UR36][R10.64+0x50], R23 ;  /* 0x000050170a008986 */ /* 0x0007e2000c101124 */
[----:B------:R-:W-:Y:S01]  /*21d40*/  ISETP.LT.OR P0, PT, R0, 0x51, !P2 ;  /* 0x000000510000780c */ /* 0x000fe20005701670 */
[-C--:B0-----:R-:W-:Y:S01]  /*21d50*/  FMUL R13, R234, R2.reuse ;  /* 0x00000002ea0d7220 */ /* 0x081fe20000400000 */
[----:B------:R-:W-:-:S04]  /*21d60*/  FMUL R15, R233, R2 ;  /* 0x00000002e90f7220 */ /* 0x000fc80000400000 */
[----:B-1----:R-:W-:Y:S02]  /*21d70*/  F2FP.SATFINITE.E5M2.F32.PACK_AB_MERGE_C R21, RZ, R13, RZ ;  /* 0x0000000dff15723e */ /* 0x002fe400048060ff */
[----:B---3--:R-:W-:Y:S01]  /*21d80*/  F2FP.SATFINITE.E5M2.F32.PACK_AB_MERGE_C R23, RZ, R15, RZ ;  /* 0x0000000fff17723e */ /* 0x008fe200048060ff */
[-C--:B------:R-:W-:Y:S01]  /*21d90*/  FMUL R13, R231, R2.reuse ;  /* 0x00000002e70d7220 */ /* 0x080fe20000400000 */
[-C--:B------:R-:W-:Y:S01]  /*21da0*/  FMUL R15, R229, R2.reuse ;  /* 0x00000002e50f7220 */ /* 0x080fe20000400000 */
[-C--:B--2---:R-:W-:Y:S01]  /*21db0*/  FMUL R12, R14, R2.reuse ;  /* 0x000000020e0c7220 */ /* 0x084fe20000400000 */
[----:B------:R-:W-:-:S04]  /*21dc0*/  FMUL R14, R235, R2 ;  /* 0x00000002eb0e7220 */ /* 0x000fc80000400000 */
[----:B------:R-:W-:Y:S01]  /*21dd0*/  F2FP.SATFINITE.E5M2.F32.PACK_AB_MERGE_C R17, RZ, R12, RZ ;  /* 0x0000000cff11723e */ /* 0x000fe200048060ff */
[----:B------:R-:W-:Y:S01]  /*21de0*/  FMUL R12, R153, R2 ;  /* 0x00000002990c7220 */ /* 0x000fe20000400000 */
[----:B------:R-:W-:-:S04]  /*21df0*/  F2FP.SATFINITE.E5M2.F32.PACK_AB_MERGE_C R19, RZ, R14, RZ ;  /* 0x0000000eff13723e */ /* 0x000fc800048060ff */
[----:B------:R-:W-:Y:S01]  /*21e00*/  F2FP.SATFINITE.E5M2.F32.PACK_AB_MERGE_C R153, RZ, R12, RZ ;  /* 0x0000000cff99723e */ /* 0x000fe200048060ff */
[----:B------:R0:W-:Y:S01]  /*21e10*/  @!P1 STG.E.U8 desc[UR36][R10.64+0x51], R17 ;  /* 0x000051110a009986 */ /* 0x0001e2000c101124 */
[----:B------:R-:W-:Y:S01]  /*21e20*/  FMUL R12, R232, R2 ;  /* 0x00000002e80c7220 */ /* 0x000fe20000400000 */
[C---:B------:R-:W-:Y:S02]  /*21e30*/  ISETP.LT.OR P1, PT, R0.reuse, 0x59, !P2 ;  /* 0x000000590000780c */ /* 0x040fe40005721670 */
[----:B------:R1:W-:Y:S01]  /*21e40*/  @!P0 STG.E.U8 desc[UR36][R8.64+0x50], R19 ;  /* 0x0000501308008986 */ /* 0x0003e2000c101124 */
[----:B------:R-:W-:-:S03]  /*21e50*/  ISETP.LT.OR P0, PT, R0, 0x61, !P2 ;  /* 0x000000610000780c */ /* 0x000fc60005701670 */
[----:B------:R2:W-:Y:S01]  /*21e60*/  @!P4 STG.E.U8 desc[UR36][R8.64+0x51], R21 ;  /* 0x000051150800c986 */ /* 0x0005e2000c101124 */
[----:B------:R-:W-:-:S03]  /*21e70*/  ISETP.LT.OR P4, PT, R0, 0x5a, !P2 ;  /* 0x0000005a0000780c */ /* 0x000fc60005781670 */
[----:B------:R3:W-:Y:S01]  /*21e80*/  @!P5 STG.E.U8 desc[UR36][R10.64+0x58], R23 ;  /* 0x000058170a00d986 */ /* 0x0007e2000c101124 */
[----:B------:R-:W-:-:S03]  /*21e90*/  ISETP.LT.OR P5, PT, R0, 0x61, !P3 ;  /* 0x000000610000780c */ /* 0x000fc60005fa1670 */
[----:B------:R4:W-:Y:S01]  /*21ea0*/  @!P6 STG.E.U8 desc[UR36][R10.64+0x59], R153 ;  /* 0x000059990a00e986 */ /* 0x0009e2000c101124 */
[----:B------:R-:W-:Y:S01]  /*21eb0*/  ISETP.LT.OR P6, PT, R0, 0x62, !P3 ;  /* 0x000000620000780c */ /* 0x000fe20005fc1670 */
[----:B------:R-:W-:Y:S01]  /*21ec0*/  FMUL R14, R230, R2 ;  /* 0x00000002e60e7220 */ /* 0x000fe20000400000 */
[----:B0-----:R-:W-:Y:S01]  /*21ed0*/  F2FP.SATFINITE.E5M2.F32.PACK_AB_MERGE_C R17, RZ, R12, RZ ;  /* 0x0000000cff11723e */ /* 0x001fe200048060ff */
[----:B------:R-:W-:Y:S01]  /*21ee0*/  FMUL R12, R228, R2 ;  /* 0x00000002e40c7220 */ /* 0x000fe20000400000 */
[----:B-1----:R-:W-:Y:S02]  /*21ef0*/  F2FP.SATFINITE.E5M2.F32.PACK_AB_MERGE_C R19, RZ, R13, RZ ;  /* 0x0000000dff13723e */ /* 0x002fe400048060ff */
[----:B--2---:R-:W-:Y:S02]  /*21f00*/  F2FP.SATFINITE.E5M2.F32.PACK_AB_MERGE_C R21, RZ, R14, RZ ;  /* 0x0000000eff15723e */ /* 0x004fe400048060ff */
[----:B---3--:R-:W-:Y:S02]  /*21f10*/  F2FP.SATFINITE.E5M2.F32.PACK_AB_MERGE_C R23, RZ, R15, RZ ;  /* 0x0000000fff17723e */ /* 0x008fe400048060ff */
[----:B----4-:R-:W-:Y:S01]  /*21f20*/  F2FP.SATFINITE.E5M2.F32.PACK_AB_MERGE_C R153, RZ, R12, RZ ;  /* 0x0000000cff99723e */ /* 0x010fe200048060ff */
[----:B------:R0:W-:Y:S01]  /*21f30*/  @!P1 STG.E.U8 desc[UR36][R8.64+0x58], R17 ;  /* 0x0000581108009986 */ /* 0x0001e2000c101124 */
[----:B------:R-:W-:Y:S01]  /*21f40*/  FMUL R12, R227, R2 ;  /* 0x00000002e30c7220 */ /* 0x000fe20000400000 */
[----:B------:R-:W-:-:S02]  /*21f50*/  ISETP.LT.OR P1, PT, R0, 0x62, !P2 ;  /* 0x000000620000780c */ /* 0x000fc40005721670 */
        /* <DEDUP_REMOVED lines=8> */
[-C--:B------:R-:W-:Y:S01]  /*21fe0*/  FMUL R13, R226, R2.reuse ;  /* 0x00000002e20d7220 */ /* 0x080fe20000400000 */
[----:B------:R-:W-:Y:S01]  /*21ff0*/  FMUL R14, R225, R2 ;  /* 0x00000002e10e7220 */ /* 0x000fe20000400000 */
[----:B0-----:R-:W-:Y:S01]  /*22000*/  F2FP.SATFINITE.E5M2.F32.PACK_AB_MERGE_C R17, RZ, R12, RZ ;  /* 0x0000000cff11723e */ /* 0x001fe200048060ff */
[-C--:B------:R-:W-:Y:S01]  /*22010*/  FMUL R15, R224, R2.reuse ;  /* 0x00000002e00f7220 */ /* 0x080fe20000400000 */
[----:B------:R-:W-:Y:S01]  /*22020*/  FMUL R12, R223, R2 ;  /* 0x00000002df0c7220 */ /* 0x000fe20000400000 */
[----:B-1----:R-:W-:Y:S02]  /*22030*/  F2FP.SATFINITE.E5M2.F32.PACK_AB_MERGE_C R19, RZ, R13, RZ ;  /* 0x0000000dff13723e */ /* 0x002fe400048060ff */
[----:B--2---:R-:W-:Y:S02]  /*22040*/  F2FP.SATFINITE.E5M2.F32.PACK_AB_MERGE_C R21, RZ, R14, RZ ;  /* 0x0000000eff15723e */ /* 0x004fe400048060ff */
[----:B---3--:R-:W-:-:S02]  /*22050*/  F2FP.SATFINITE.E5M2.F32.PACK_AB_MERGE_C R23, RZ, R15, RZ ;  /* 0x0000000fff17723e */ /* 0x008fc400048060ff */
[----:B----4-:R-:W-:Y:S01]  /*22060*/  F2FP.SATFINITE.E5M2.F32.PACK_AB_MERGE_C R153, RZ, R12, RZ ;  /* 0x0000000cff99723e */ /* 0x010fe200048060ff */
        /* <DEDUP_REMOVED lines=12> */
[-C--:B------:R-:W-:Y:S01]  /*22130*/  FMUL R14, R220, R2.reuse ;  /* 0x00000002dc0e7220 */ /* 0x080fe20000400000 */
[----:B------:R-:W-:Y:S01]  /*22140*/  FMUL R15, R219, R2 ;  /* 0x00000002db0f7220 */ /* 0x000fe20000400000 */
[----:B0-----:R-:W-:Y:S01]  /*22150*/  F2FP.SATFINITE.E5M2.F32.PACK_AB_MERGE_C R17, RZ, R12, RZ ;  /* 0x0000000cff11723e */ /* 0x001fe200048060ff */
        /* <DEDUP_REMOVED lines=166> */
[----:B------:R-:W-:-:S03]  /*22bc0*/  ISETP.LT.OR P1, PT, R0, 0xca, !P3 ;  /* 0x000000ca0000780c */ /* 0x000fc60005f21670 */
[----:B------:R1:W-:Y:S01]  /*22bd0*/  @!P4 STG.E.U8 desc[UR36][R10.64+0xc1], R19 ;  /* 0x0000c1130a00c986 */ /* 0x0003e2000c101124 */
[----:B------:R-:W-:-:S03]  /*22be0*/  ISETP.LT.OR P4, PT, R0, 0xca, !P2 ;  /* 0x000000ca0000780c */ /* 0x000fc60005781670 */
[----:B------:R2:W-:Y:S01]  /*22bf0*/  @!P5 STG.E.U8 desc[UR36][R8.64+0xc0], R21 ;  /* 0x0000c0150800d986 */ /* 0x0005e2000c101124 */
[----:B------:R-:W-:-:S03]  /*22c00*/  FMUL R12, R177, R2 ;  /* 0x00000002b10c7220 */ /* 0x000fc60000400000 */
[----:B------:R3:W-:Y:S01]  /*22c10*/  @!P6 STG.E.U8 desc[UR36][R8.64+0xc1], R23 ;  /* 0x0000c1170800e986 */ /* 0x0007e2000c101124 */
[----:B------:R-:W-:-:S03]  /*22c20*/  ISETP.LT.OR P5, PT, R0, 0xd1, !P3 ;  /* 0x000000d10000780c */ /* 0x000fc60005fa1670 */
[----:B------:R4:W-:Y:S01]  /*22c30*/  @!P0 STG.E.U8 desc[UR36][R10.64+0xc8], R153 ;  /* 0x0000c8990a008986 */ /* 0x0009e2000c101124 */
[----:B------:R-:W-:Y:S01]  /*22c40*/  ISETP.LT.OR P0, PT, R0, 0xc9, !P2 ;  /* 0x000000c90000780c */ /* 0x000fe20005701670 */
[-C--:B------:R-:W-:Y:S01]  /*22c50*/  FMUL R13, R176, R2.reuse ;  /* 0x00000002b00d7220 */ /* 0x080fe20000400000 */
[-C--:B------:R-:W-:Y:S01]  /*22c60*/  FMUL R14, R175, R2.reuse ;  /* 0x00000002af0e7220 */ /* 0x080fe20000400000 */
[----:B------:R-:W-:Y:S01]  /*22c70*/  ISETP.LT.OR P6, PT, R0, 0xd2, !P3 ;  /* 0x000000d20000780c */ /* 0x000fe20005fc1670 */
[----:B------:R-:W-:Y:S01]  /*22c80*/  FMUL R15, R174, R2 ;  /* 0x00000002ae0f7220 */ /* 0x000fe20000400000 */
[----:B0-----:R-:W-:Y:S01]  /*22c90*/  F2FP.SATFINITE.E5M2.F32.PACK_AB_MERGE_C R17, RZ, R12, RZ ;  /* 0x0000000cff11723e */ /* 0x001fe200048060ff */
[----:B------:R-:W-:Y:S01]  /*22ca0*/  FMUL R12, R173, R2 ;  /* 0x00000002ad0c7220 */ /* 0x000fe20000400000 */
[----:B-1----:R-:W-:Y:S02]  /*22cb0*/  F2FP.SATFINITE.E5M2.F32.PACK_AB_MERGE_C R19, RZ, R13, RZ ;  /* 0x0000000dff13723e */ /* 0x002fe400048060ff */
[----:B--2---:R-:W-:-:S02]  /*22cc0*/  F2FP.SATFINITE.E5M2.F32.PACK_AB_MERGE_C R21, RZ, R14, RZ ;  /* 0x0000000eff15723e */ /* 0x004fc400048060ff */
[----:B---3--:R-:W-:Y:S01]  /*22cd0*/  F2FP.SATFINITE.E5M2.F32.PACK_AB_MERGE_C R23, RZ, R15, RZ ;  /* 0x0000000fff17723e */ /* 0x008fe200048060ff */
[----:B------:R0:W-:Y:S01]  /*22ce0*/  @!P1 STG.E.U8 desc[UR36][R10.64+0xc9], R17 ;  /* 0x0000c9110a009986 */ /* 0x0001e2000c101124 */
[----:B----4-:R-:W-:Y:S02]  /*22cf0*/  F2FP.SATFINITE.E5M2.F32.PACK_AB_MERGE_C R153, RZ, R12, RZ ;  /* 0x0000000cff99723e */ /* 0x010fe400048060ff */
[----:B------:R-:W-:Y:S01]  /*22d00*/  ISETP.LT.OR P1, PT, R0, 0xd1, !P2 ;  /* 0x000000d10000780c */ /* 0x000fe20005721670 */
        /* <DEDUP_REMOVED lines=8> */
[----:B------:R4:W-:Y:S01]  /*22d90*/  @!P6 STG.E.U8 desc[UR36][R10.64+0xd1], R153 ;  /* 0x0000d1990a00e986 */ /* 0x0009e2000c101124 */
[----:B------:R-:W-:Y:S01]  /*22da0*/  ISETP.LT.OR P6, PT, R0, 0xda, !P3 ;  /* 0x000000da0000780c */ /* 0x000fe20005fc1670 */
[----:B------:R-:W-:Y:S01]  /*22db0*/  FMUL R15, R169, R2 ;  /* 0x00000002a90f7220 */ /* 0x000fe20000400000 */
[----:B0-----:R-:W-:Y:S02]  /*22dc0*/  F2FP.SATFINITE.E5M2.F32.PACK_AB_MERGE_C R17, RZ, R12, RZ ;  /* 0x0000000cff11723e */ /* 0x001fe400048060ff */
[----:B-1----:R-:W-:Y:S01]  /*22dd0*/  F2FP.SATFINITE.E5M2.F32.PACK_AB_MERGE_C R19, RZ, R13, RZ ;  /* 0x0000000dff13723e */ /* 0x002fe200048060ff */
[----:B------:R-:W-:Y:S01]  /*22de0*/  FMUL R12, R168, R2 ;  /* 0x00000002a80c7220 */ /* 0x000fe20000400000 */
[----:B--2---:R-:W-:Y:S01]  /*22df0*/  F2FP.SATFINITE.E5M2.F32.PACK_AB_MERGE_C R21, RZ, R14, RZ ;  /* 0x0000000eff15723e */ /* 0x004fe200048060ff */
[----:B------:R0:W-:Y:S01]  /*22e00*/  @!P1 STG.E.U8 desc[UR36][R8.64+0xd0], R17 ;  /* 0x0000d01108009986 */ /* 0x0001e2000c101124 */
[----:B---3--:R-:W-:-:S02]  /*22e10*/  F2FP.SATFINITE.E5M2.F32.PACK_AB_MERGE_C R23, RZ, R15, RZ ;  /* 0x0000000fff17723e */ /* 0x008fc400048060ff */
[C---:B------:R-:W-:Y:S01]  /*22e20*/  ISETP.LT.OR P0, PT, R0.reuse, 0xd9, !P2 ;  /* 0x000000d90000780c */ /* 0x040fe20005701670 */
[----:B------:R1:W-:Y:S01]  /*22e30*/  @!P4 STG.E.U8 desc[UR36][R8.64+0xd1], R19 ;  /* 0x0000d1130800c986 */ /* 0x0003e2000c101124 */
[C---:B------:R-:W-:Y:S02]  /*22e40*/  ISETP.LT.OR P1, PT, R0.reuse, 0xda, !P2 ;  /* 0x000000da0000780c */ /* 0x040fe40005721670 */
[C---:B------:R-:W-:Y:S01]  /*22e50*/  ISETP.LT.OR P4, PT, R0.reuse, 0xe1, !P3 ;  /* 0x000000e10000780c */ /* 0x040fe20005f81670 */
[----:B------:R2:W-:Y:S01]  /*22e60*/  @!P5 STG.E.U8 desc[UR36][R10.64+0xd8], R21 ;  /* 0x0000d8150a00d986 */ /* 0x0005e2000c101124 */
[----:B----4-:R-:W-:Y:S01]  /*22e70*/  F2FP.SATFINITE.E5M2.F32.PACK_AB_MERGE_C R153, RZ, R12, RZ ;  /* 0x0000000cff99723e */ /* 0x010fe200048060ff */
[-C--:B------:R-:W-:Y:S01]  /*22e80*/  FMUL R12, R167, R2.reuse ;  /* 0x00000002a70c7220 */ /* 0x080fe20000400000 */
[----:B------:R-:W-:Y:S01]  /*22e90*/  ISETP.LT.OR P5, PT, R0, 0xe2, !P3 ;  /* 0x000000e20000780c */ /* 0x000fe20005fa1670 */
[----:B------:R3:W-:Y:S01]  /*22ea0*/  @!P6 STG.E.U8 desc[UR36][R10.64+0xd9], R23 ;  /* 0x0000d9170a00e986 */ /* 0x0007e2000c101124 */
[-C--:B------:R-:W-:Y:S01]  /*22eb0*/  FMUL R13, R166, R2.reuse ;  /* 0x00000002a60d7220 */ /* 0x080fe20000400000 */
[----:B------:R-:W-:Y:S01]  /*22ec0*/  ISETP.LT.OR P6, PT, R0, 0xe1, !P2 ;  /* 0x000000e10000780c */ /* 0x000fe200057c1670 */
[-C--:B------:R-:W-:Y:S01]  /*22ed0*/  FMUL R14, R165, R2.reuse ;  /* 0x00000002a50e7220 */ /* 0x080fe20000400000 */
[----:B------:R-:W-:Y:S01]  /*22ee0*/  FMUL R15, R164, R2 ;  /* 0x00000002a40f7220 */ /* 0x000fe20000400000 */
[----:B0-----:R-:W-:-:S02]  /*22ef0*/  F2FP.SATFINITE.E5M2.F32.PACK_AB_MERGE_C R17, RZ, R12, RZ ;  /* 0x0000000cff11723e */ /* 0x001fc400048060ff */
[----:B-1----:R-:W-:Y:S02]  /*22f00*/  F2FP.SATFINITE.E5M2.F32.PACK_AB_MERGE_C R19, RZ, R13, RZ ;  /* 0x0000000dff13723e */ /* 0x002fe400048060ff */
[----:B--2---:R-:W-:Y:S01]  /*22f10*/  F2FP.SATFINITE.E5M2.F32.PACK_AB_MERGE_C R21, RZ, R14, RZ ;  /* 0x0000000eff15723e */ /* 0x004fe200048060ff */
[----:B------:R-:W-:Y:S01]  /*22f20*/  FMUL R12, R163, R2 ;  /* 0x00000002a30c7220 */ /* 0x000fe20000400000 */
[----:B------:R0:W-:Y:S01]  /*22f30*/  @!P0 STG.E.U8 desc[UR36][R8.64+0xd8], R153 ;  /* 0x0000d89908008986 */ /* 0x0001e2000c101124 */
[----:B---3--:R-:W-:Y:S02]  /*22f40*/  F2FP.SATFINITE.E5M2.F32.PACK_AB_MERGE_C R23, RZ, R15, RZ ;  /* 0x0000000fff17723e */ /* 0x008fe400048060ff */
[C---:B------:R-:W-:Y:S01]  /*22f50*/  ISETP.LT.OR P0, PT, R0.reuse, 0xe2, !P2 ;  /* 0x000000e20000780c */ /* 0x040fe20005701670 */
[----:B------:R-:W-:Y:S04]  /*22f60*/  @!P1 STG.E.U8 desc[UR36][R8.64+0xd9], R17 ;  /* 0x0000d91108009986 */ /* 0x000fe8000c101124 */
[----:B------:R1:W-:Y:S01]  /*22f70*/  @!P4 STG.E.U8 desc[UR36][R10.64+0xe0], R19 ;  /* 0x0000e0130a00c986 */ /* 0x0003e2000c101124 */
[----:B------:R-:W-:-:S03]  /*22f80*/  ISETP.LT.OR P4, PT, R0, 0xe9, !P3 ;  /* 0x000000e90000780c */ /* 0x000fc60005f81670 */
[----:B------:R2:W-:Y:S01]  /*22f90*/  @!P5 STG.E.U8 desc[UR36][R10.64+0xe1], R21 ;  /* 0x0000e1150a00d986 */ /* 0x0005e2000c101124 */
[----:B------:R-:W-:Y:S02]  /*22fa0*/  ISETP.LT.OR P5, PT, R0, 0xea, !P3 ;  /* 0x000000ea0000780c */ /* 0x000fe40005fa1670 */
[----:B0-----:R-:W-:Y:S01]  /*22fb0*/  F2FP.SATFINITE.E5M2.F32.PACK_AB_MERGE_C R153, RZ, R12, RZ ;  /* 0x0000000cff99723e */ /* 0x001fe200048060ff */
[----:B------:R0:W-:Y:S01]  /*22fc0*/  @!P6 STG.E.U8 desc[UR36][R8.64+0xe0], R23 ;  /* 0x0000e0170800e986 */ /* 0x0001e2000c101124 */
[-C--:B------:R-:W-:Y:S01]  /*22fd0*/  FMUL R12, R162, R2.reuse ;  /* 0x00000002a20c7220 */ /* 0x080fe20000400000 */
[----:B------:R-:W-:Y:S01]  /*22fe0*/  ISETP.LT.OR P6, PT, R0, 0xe9, !P2 ;  /* 0x000000e90000780c */ /* 0x000fe200057c1670 */
[-C--:B------:R-:W-:Y:S01]  /*22ff0*/  FMUL R13, R161, R2.reuse ;  /* 0x00000002a10d7220 */ /* 0x080fe20000400000 */
[----:B------:R-:W-:Y:S02]  /*23000*/  FMUL R14, R160, R2 ;  /* 0x00000002a00e7220 */ /* 0x000fe40000400000 */
[----:B-1----:R-:W-:-:S02]  /*23010*/  F2FP.SATFINITE.E5M2.F32.PACK_AB_MERGE_C R19, RZ, R12, RZ ;  /* 0x0000000cff13723e */ /* 0x002fc400048060ff */
[----:B--2---:R-:W-:Y:S01]  /*23020*/  F2FP.SATFINITE.E5M2.F32.PACK_AB_MERGE_C R21, RZ, R13, RZ ;  /* 0x0000000dff15723e */ /* 0x004fe200048060ff */
[----:B------:R-:W-:Y:S01]  /*23030*/  @!P0 STG.E.U8 desc[UR36][R8.64+0xe1], R153 ;  /* 0x0000e19908008986 */ /* 0x000fe2000c101124 */
[C---:B------:R-:W-:Y:S02]  /*23040*/  ISETP.LT.OR P0, PT, R0.reuse, 0xea, !P2 ;  /* 0x000000ea0000780c */ /* 0x040fe40005701670 */
[----:B0-----:R-:W-:Y:S01]  /*23050*/  F2FP.SATFINITE.E5M2.F32.PACK_AB_MERGE_C R23, RZ, R14, RZ ;  /* 0x0000000eff17723e */ /* 0x001fe200048060ff */
[----:B------:R0:W-:Y:S01]  /*23060*/  @!P4 STG.E.U8 desc[UR36][R10.64+0xe8], R19 ;  /* 0x0000e8130a00c986 */ /* 0x0001e2000c101124 */
[C---:B------:R-:W-:Y:S02]  /*23070*/  ISETP.LT.OR P1, PT, R0.reuse, 0xf1, !P3 ;  /* 0x000000f10000780c */ /* 0x040fe40005f21670 */
[C---:B------:R-:W-:Y:S01]  /*23080*/  ISETP.LT.OR P4, PT, R0.reuse, 0xf2, !P3 ;  /* 0x000000f20000780c */ /* 0x040fe20005f81670 */
[----:B------:R1:W-:Y:S01]  /*23090*/  @!P5 STG.E.U8 desc[UR36][R10.64+0xe9], R21 ;  /* 0x0000e9150a00d986 */ /* 0x0003e2000c101124 */
[----:B------:R-:W-:Y:S01]  /*230a0*/  ISETP.LT.OR P5, PT, R0, 0xf1, !P2 ;  /* 0x000000f10000780c */ /* 0x000fe200057a1670 */
[-C--:B------:R-:W-:Y:S01]  /*230b0*/  FMUL R15, R159, R2.reuse ;  /* 0x000000029f0f7220 */ /* 0x080fe20000400000 */
[-C--:B------:R-:W-:Y:S01]  /*230c0*/  FMUL R17, R158, R2.reuse ;  /* 0x000000029e117220 */ /* 0x080fe20000400000 */
[----:B------:R2:W-:Y:S01]  /*230d0*/  @!P6 STG.E.U8 desc[UR36][R8.64+0xe8], R23 ;  /* 0x0000e8170800e986 */ /* 0x0005e2000c101124 */
[-C--:B------:R-:W-:Y:S01]  /*230e0*/  FMUL R12, R157, R2.reuse ;  /* 0x000000029d0c7220 */ /* 0x080fe20000400000 */
[----:B------:R-:W-:Y:S01]  /*230f0*/  ISETP.LT.OR P6, PT, R0, 0xf2, !P2 ;  /* 0x000000f20000780c */ /* 0x000fe200057c1670 */
[-C--:B------:R-:W-:Y:S01]  /*23100*/  FMUL R13, R156, R2.reuse ;  /* 0x000000029c0d7220 */ /* 0x080fe20000400000 */
[----:B------:R-:W-:Y:S01]  /*23110*/  F2FP.SATFINITE.E5M2.F32.PACK_AB_MERGE_C R15, RZ, R15, RZ ;  /* 0x0000000fff0f723e */ /* 0x000fe200048060ff */
[----:B------:R-:W-:Y:S01]  /*23120*/  FMUL R14, R155, R2 ;  /* 0x000000029b0e7220 */ /* 0x000fe20000400000 */
[----:B------:R-:W-:-:S02]  /*23130*/  F2FP.SATFINITE.E5M2.F32.PACK_AB_MERGE_C R17, RZ, R17, RZ ;  /* 0x00000011ff11723e */ /* 0x000fc400048060ff */
[----:B0-----:R-:W-:Y:S02]  /*23140*/  F2FP.SATFINITE.E5M2.F32.PACK_AB_MERGE_C R19, RZ, R12, RZ ;  /* 0x0000000cff13723e */ /* 0x001fe400048060ff */
[----:B-1----:R-:W-:Y:S01]  /*23150*/  F2FP.SATFINITE.E5M2.F32.PACK_AB_MERGE_C R21, RZ, R13, RZ ;  /* 0x0000000dff15723e */ /* 0x002fe200048060ff */
[----:B------:R0:W-:Y:S01]  /*23160*/  @!P0 STG.E.U8 desc[UR36][R8.64+0xe9], R15 ;  /* 0x0000e90f08008986 */ /* 0x0001e2000c101124 */
[----:B--2---:R-:W-:-:S03]  /*23170*/  F2FP.SATFINITE.E5M2.F32.PACK_AB_MERGE_C R23, RZ, R14, RZ ;  /* 0x0000000eff17723e */ /* 0x004fc600048060ff */
[----:B------:R1:W-:Y:S01]  /*23180*/  @!P1 STG.E.U8 desc[UR36][R10.64+0xf0], R17 ;  /* 0x0000f0110a009986 */ /* 0x0003e2000c101124 */
[----:B------:R-:W-:-:S03]  /*23190*/  ISETP.GE.AND P1, PT, R3, 0x81, PT ;  /* 0x000000810300780c */ /* 0x000fc60003f26270 */
[----:B------:R2:W-:Y:S01]  /*231a0*/  @!P4 STG.E.U8 desc[UR36][R10.64+0xf1], R19 ;  /* 0x0000f1130a00c986 */ /* 0x0005e2000c101124 */
[C---:B------:R-:W-:Y:S02]  /*231b0*/  ISETP.LT.OR P4, PT, R0.reuse, 0xf9, !P3 ;  /* 0x000000f90000780c */ /* 0x040fe40005f81670 */
[C---:B------:R-:W-:Y:S01]  /*231c0*/  ISETP.LT.OR P3, PT, R0.reuse, 0xfa, !P3 ;  /* 0x000000fa0000780c */ /* 0x040fe20005f61670 */
[----:B------:R-:W-:Y:S01]  /*231d0*/  @!P5 STG.E.U8 desc[UR36][R8.64+0xf0], R21 ;  /* 0x0000f0150800d986 */ /* 0x000fe2000c101124 */
[C---:B------:R-:W-:Y:S02]  /*231e0*/  ISETP.LT.OR P5, PT, R0.reuse, 0xf9, !P2 ;  /* 0x000000f90000780c */ /* 0x040fe400057a1670 */
[----:B------:R-:W-:Y:S01]  /*231f0*/  ISETP.LT.OR P2, PT, R0, 0xfa, !P2 ;  /* 0x000000fa0000780c */ /* 0x000fe20005741670 */
[----:B------:R-:W-:Y:S01]  /*23200*/  @!P6 STG.E.U8 desc[UR36][R8.64+0xf1], R23 ;  /* 0x0000f1170800e986 */ /* 0x000fe2000c101124 */
[----:B------:R-:W-:Y:S01]  /*23210*/  ISETP.GE.AND P0, PT, R3, 0x89, PT ;  /* 0x000000890300780c */ /* 0x000fe20003f06270 */
[-C--:B------:R-:W-:Y:S01]  /*23220*/  FMUL R3, R154, R2.reuse ;  /* 0x000000029a037220 */ /* 0x080fe20000400000 */
[-C--:B------:R-:W-:Y:S01]  /*23230*/  FMUL R12, R152, R2.reuse ;  /* 0x00000002980c7220 */ /* 0x080fe20000400000 */
[----:B------:R-:W-:Y:S01]  /*23240*/  ISETP.LT.OR P6, PT, R0, 0x1, !P1 ;  /* 0x000000010000780c */ /* 0x000fe20004fc1670 */
[-C--:B------:R-:W-:Y:S01]  /*23250*/  FMUL R14, R20, R2.reuse ;  /* 0x00000002140e7220 */ /* 0x080fe20000400000 */
[-C--:B------:R-:W-:Y:S01]  /*23260*/  FMUL R13, R22, R2.reuse ;  /* 0x00000002160d7220 */ /* 0x080fe20000400000 */
[----:B------:R-:W-:Y:S01]  /*23270*/  FMUL R24, R24, R2 ;  /* 0x0000000218187220 */ /* 0x000fe20000400000 */
[----:B------:R-:W-:-:S02]  /*23280*/  F2FP.SATFINITE.E5M2.F32.PACK_AB_MERGE_C R3, RZ, R3, RZ ;  /* 0x00000003ff03723e */ /* 0x000fc400048060ff */
[----:B0-----:R-:W-:Y:S02]  /*23290*/  F2FP.SATFINITE.E5M2.F32.PACK_AB_MERGE_C R15, RZ, R12, RZ ;  /* 0x0000000cff0f723e */ /* 0x001fe400048060ff */
[----:B-1----:R-:W-:Y:S02]  /*232a0*/  F2FP.SATFINITE.E5M2.F32.PACK_AB_MERGE_C R17, RZ, R14, RZ ;  /* 0x0000000eff11723e */ /* 0x002fe400048060ff */
[----:B------:R-:W-:Y:S02]  /*232b0*/  F2FP.SATFINITE.E5M2.F32.PACK_AB_MERGE_C R13, RZ, R13, RZ ;  /* 0x0000000dff0d723e */ /* 0x000fe400048060ff */
[----:B--2---:R-:W-:Y:S01]  /*232c0*/  F2FP.SATFINITE.E5M2.F32.PACK_AB_MERGE_C R19, RZ, R24, RZ ;  /* 0x00000018ff13723e */ /* 0x004fe200048060ff */
[----:B------:R0:W-:Y:S01]  /*232d0*/  @!P4 STG.E.U8 desc[UR36][R10.64+0xf8], R3 ;  /* 0x0000f8030a00c986 */ /* 0x0001e2000c101124 */
[----:B------:R-:W-:-:S03]  /*232e0*/  ISETP.LT.OR P4, PT, R0, 0x2, !P0 ;  /* 0x000000020000780c */ /* 0x000fc60004781670 */
[----:B------:R-:W-:Y:S01]  /*232f0*/  @!P3 STG.E.U8 desc[UR36][R10.64+0xf9], R15 ;  /* 0x0000f90f0a00b986 */ /* 0x000fe2000c101124 */
[----:B------:R-:W-:-:S03]  /*23300*/  ISETP.LT.OR P3, PT, R0, 0x1, !P0 ;  /* 0x000000010000780c */ /* 0x000fc60004761670 */
[----:B------:R-:W-:Y:S01]  /*23310*/  @!P2 STG.E.U8 desc[UR36][R8.64+0xf9], R17 ;  /* 0x0000f9110800a986 */ /* 0x000fe2000c101124 */
[----:B------:R-:W-:-:S03]  /*23320*/  ISETP.LT.OR P2, PT, R0, 0x2, !P1 ;  /* 0x000000020000780c */ /* 0x000fc60004f41670 */
[----:B------:R1:W-:Y:S01]  /*23330*/  @!P5 STG.E.U8 desc[UR36][R8.64+0xf8], R13 ;  /* 0x0000f80d0800d986 */ /* 0x0003e2000c101124 */
[C---:B------:R-:W-:Y:S01]  /*23340*/  ISETP.LT.OR P5, PT, R0.reuse, 0x9, !P1 ;  /* 0x000000090000780c */ /* 0x040fe20004fa1670 */
[-C--:B------:R-:W-:Y:S02]  /*23350*/  FMUL R25, R25, R2.reuse ;  /* 0x0000000219197220 */ /* 0x080fe40000400000 */
[----:B------:R-:W-:Y:S01]  /*23360*/  @!P6 STG.E.U8 desc[UR36][R6.64], R19 ;  /* 0x000000130600e986 */ /* 0x000fe2000c101124 */
[----:B------:R-:W-:Y:S01]  /*23370*/  ISETP.LT.OR P6, PT, R0, 0xa, !P1 ;  /* 0x0000000a0000780c */ /* 0x000fe20004fc1670 */
[-C--:B------:R-:W-:Y:S01]  /*23380*/  FMUL R26, R26, R2.reuse ;  /* 0x000000021a1a7220 */ /* 0x080fe20000400000 */
[-C--:B------:R-:W-:Y:S01]  /*23390*/  FMUL R27, R27, R2.reuse ;  /* 0x000000021b1b7220 */ /* 0x080fe20000400000 */
[-C--:B------:R-:W-:Y:S01]  /*233a0*/  FMUL R28, R28, R2.reuse ;  /* 0x000000021c1c7220 */ /* 0x080fe20000400000 */
[----:B------:R-:W-:Y:S01]  /*233b0*/  FMUL R29, R29, R2 ;  /* 0x000000021d1d7220 */ /* 0x000fe20000400000 */
[----:B------:R-:W-:-:S02]  /*233c0*/  F2FP.SATFINITE.E5M2.F32.PACK_AB_MERGE_C R25, RZ, R25, RZ ;  /* 0x00000019ff19723e */ /* 0x000fc400048060ff */
[----:B0-----:R-:W-:Y:S02]  /*233d0*/  F2FP.SATFINITE.E5M2.F32.PACK_AB_MERGE_C R3, RZ, R26, RZ ;  /* 0x0000001aff03723e */ /* 0x001fe400048060ff */
[----:B------:R-:W-:Y:S02]  /*233e0*/  F2FP.SATFINITE.E5M2.F32.PACK_AB_MERGE_C R27, RZ, R27, RZ ;  /* 0x0000001bff1b723e */ /* 0x000fe400048060ff */
[----:B-1----:R-:W-:Y:S02]  /*233f0*/  F2FP.SATFINITE.E5M2.F32.PACK_AB_MERGE_C R9, RZ, R28, RZ ;  /* 0x0000001cff09723e */ /* 0x002fe400048060ff */
        /* <DEDUP_REMOVED lines=9> */
[----:B------:R-:W-:Y:S01]  /*23490*/  @!P6 STG.E.U8 desc[UR36][R6.64+0x9], R29 ;  /* 0x0000091d0600e986 */ /* 0x000fe2000c101124 */
[----:B------:R-:W-:Y:S01]  /*234a0*/  ISETP.LT.OR P6, PT, R0, 0x12, !P1 ;  /* 0x000000120000780c */ /* 0x000fe20004fc1670 */
[-C--:B------:R-:W-:Y:S01]  /*234b0*/  FMUL R30, R30, R2.reuse ;  /* 0x000000021e1e7220 */ /* 0x080fe20000400000 */
[-C--:B------:R-:W-:Y:S01]  /*234c0*/  FMUL R31, R31, R2.reuse ;  /* 0x000000021f1f7220 */ /* 0x080fe20000400000 */
[-C--:B------:R-:W-:Y:S01]  /*234d0*/  FMUL R32, R32, R2.reuse ;  /* 0x0000000220207220 */ /* 0x080fe20000400000 */
[-C--:B------:R-:W-:Y:S01]  /*234e0*/  FMUL R33, R33, R2.reuse ;  /* 0x0000000221217220 */ /* 0x080fe20000400000 */
[----:B------:R-:W-:Y:S01]  /*234f0*/  FMUL R34, R34, R2 ;  /* 0x0000000222227220 */ /* 0x000fe20000400000 */
[----:B0-----:R-:W-:Y:S02]  /*23500*/  F2FP.SATFINITE.E5M2.F32.PACK_AB_MERGE_C R3, RZ, R30, RZ ;  /* 0x0000001eff03723e */ /* 0x001fe400048060ff */
[----:B------:R-:W-:Y:S02]  /*23510*/  F2FP.SATFINITE.E5M2.F32.PACK_AB_MERGE_C R31, RZ, R31, RZ ;  /* 0x0000001fff1f723e */ /* 0x000fe400048060ff */
[----:B-1----:R-:W-:-:S02]  /*23520*/  F2FP.SATFINITE.E5M2.F32.PACK_AB_MERGE_C R9, RZ, R32, RZ ;  /* 0x00000020ff09723e */ /* 0x002fc400048060ff */
[----:B------:R-:W-:Y:S02]  /*23530*/  F2FP.SATFINITE.E5M2.F32.PACK_AB_MERGE_C R33, RZ, R33, RZ ;  /* 0x00000021ff21723e */ /* 0x000fe400048060ff */
[----:B------:R-:W-:Y:S01]  /*23540*/  F2FP.SATFINITE.E5M2.F32.PACK_AB_MERGE_C R11, RZ, R34, RZ ;  /* 0x00000022ff0b723e */ /* 0x000fe200048060ff */
[----:B------:R0:W-:Y:S01]  /*23550*/  @!P3 STG.E.U8 desc[UR36][R4.64+0x8], R3 ;  /* 0x000008030400b986 */ /* 0x0001e2000c101124 */
[----:B------:R-:W-:-:S03]  /*23560*/  ISETP.LT.OR P3, PT, R0, 0x12, !P0 ;  /* 0x000000120000780c */ /* 0x000fc60004761670 */
[----:B------:R-:W-:Y:S01]  /*23570*/  @!P4 STG.E.U8 desc[UR36][R4.64+0x9], R31 ;  /* 0x0000091f0400c986 */ /* 0x000fe2000c101124 */
[----:B------:R-:W-:-:S03]  /*23580*/  ISETP.LT.OR P4, PT, R0, 0x1a, !P1 ;  /* 0x0000001a0000780c */ /* 0x000fc60004f81670 */
[----:B------:R1:W-:Y:S01]  /*23590*/  @!P5 STG.E.U8 desc[UR36][R6.64+0x10], R9 ;  /* 0x000010090600d986 */ /* 0x0003e2000c101124 */
[----:B------:R-:W-:-:S03]  /*235a0*/  ISETP.LT.OR P5, PT, R0, 0x19, !P0 ;  /* 0x000000190000780c */ /* 0x000fc600047a1670 */
[----:B------:R-:W-:Y:S01]  /*235b0*/  @!P6 STG.E.U8 desc[UR36][R6.64+0x11], R33 ;  /* 0x000011210600e986 */ /* 0x000fe2000c101124 */
        /* <DEDUP_REMOVED lines=8> */
[----:B------:R-:W-:Y:S02]  /*23640*/  F2FP.SATFINITE.E5M2.F32.PACK_AB_MERGE_C R35, RZ, R35, RZ ;  /* 0x00000023ff23723e */ /* 0x000fe400048060ff */
[----:B0-----:R-:W-:Y:S02]  /*23650*/  F2FP.SATFINITE.E5M2.F32.PACK_AB_MERGE_C R3, RZ, R36, RZ ;  /* 0x00000024ff03723e */ /* 0x001fe400048060ff */
[----:B------:R-:W-:-:S02]  /*23660*/  F2FP.SATFINITE.E5M2.F32.PACK_AB_MERGE_C R37, RZ, R37, RZ ;  /* 0x00000025ff25723e */ /* 0x000fc400048060ff */
        /* <DEDUP_REMOVED lines=226> */
[----:B------:R1:W-:Y:S04]  /*24490*/  @!P5 STG.E.U8 desc[UR36][R6.64+0x88], R9 ;  /* 0x000088090600d986 */ /* 0x0003e8000c101124 */
[----:B------:R-:W-:Y:S01]  /*244a0*/  @!P6 STG.E.U8 desc[UR36][R6.64+0x89], R93 ;  /* 0x0000895d0600e986 */ /* 0x000fe2000c101124 */
[----:B------:R-:W-:-:S03]  /*244b0*/  FMUL R95, R95, R2 ;  /* 0x000000025f5f7220 */ /* 0x000fc60000400000 */
[----:B------:R-:W-:Y:S01]  /*244c0*/  @!P2 STG.E.U8 desc[UR36][R4.64+0x88], R11 ;  /* 0x0000880b0400a986 */ /* 0x000fe2000c101124 */
[----:B------:R-:W-:Y:S01]  /*244d0*/  ISETP.LT.OR P2, PT, R0, 0x91, !P1 ;  /* 0x000000910000780c */ /* 0x000fe20004f41670 */
[-C--:B------:R-:W-:Y:S01]  /*244e0*/  FMUL R96, R96, R2.reuse ;  /* 0x0000000260607220 */ /* 0x080fe20000400000 */
[C---:B------:R-:W-:Y:S02]  /*244f0*/  ISETP.LT.OR P5, PT, R0.reuse, 0x91, !P0 ;  /* 0x000000910000780c */ /* 0x040fe400047a1670 */
[----:B------:R-:W-:Y:S01]  /*24500*/  ISETP.LT.OR P6, PT, R0, 0x92, !P0 ;  /* 0x000000920000780c */ /* 0x000fe200047c1670 */
[-C--:B------:R-:W-:Y:S01]  /*24510*/  FMUL R97, R97, R2.reuse ;  /* 0x0000000261617220 */ /* 0x080fe20000400000 */
[-C--:B------:R-:W-:Y:S01]  /*24520*/  FMUL R98, R98, R2.reuse ;  /* 0x0000000262627220 */ /* 0x080fe20000400000 */
[----:B------:R-:W-:Y:S01]  /*24530*/  FMUL R99, R99, R2 ;  /* 0x0000000263637220 */ /* 0x000fe20000400000 */
[----:B------:R-:W-:Y:S02]  /*24540*/  F2FP.SATFINITE.E5M2.F32.PACK_AB_MERGE_C R95, RZ, R95, RZ ;  /* 0x0000005fff5f723e */ /* 0x000fe400048060ff */
[----:B0-----:R-:W-:-:S02]  /*24550*/  F2FP.SATFINITE.E5M2.F32.PACK_AB_MERGE_C R3, RZ, R96, RZ ;  /* 0x00000060ff03723e */ /* 0x001fc400048060ff */
        /* <DEDUP_REMOVED lines=150> */
[----:B------:R-:W-:-:S03]  /*24ec0*/  FMUL R135, R135, R2 ;  /* 0x0000000287877220 */ /* 0x000fc60000400000 */
[----:B------:R-:W-:Y:S01]  /*24ed0*/  @!P2 STG.E.U8 desc[UR36][R4.64+0xd8], R11 ;  /* 0x0000d80b0400a986 */ /* 0x000fe2000c101124 */
[----:B------:R-:W-:Y:S01]  /*24ee0*/  ISETP.LT.OR P2, PT, R0, 0xe1, !P1 ;  /* 0x000000e10000780c */ /* 0x000fe20004f41670 */
[-C--:B------:R-:W-:Y:S01]  /*24ef0*/  FMUL R136, R136, R2.reuse ;  /* 0x0000000288887220 */ /* 0x080fe20000400000 */
[----:B------:R-:W-:Y:S01]  /*24f00*/  ISETP.LT.OR P6, PT, R0, 0xe2, !P0 ;  /* 0x000000e20000780c */ /* 0x000fe200047c1670 */
        /* <DEDUP_REMOVED lines=15> */
[----:B------:R-:W-:Y:S01]  /*25000*/  ISETP.LT.OR P5, PT, R0, 0xea, !P0 ;  /* 0x000000ea0000780c */ /* 0x000fe200047a1670 */
[-C--:B------:R-:W-:Y:S02]  /*25010*/  FMUL R140, R140, R2.reuse ;  /* 0x000000028c8c7220 */ /* 0x080fe40000400000 */
[----:B------:R-:W-:Y:S01]  /*25020*/  @!P6 STG.E.U8 desc[UR36][R4.64+0xe1], R139 ;  /* 0x0000e18b0400e986 */ /* 0x000fe2000c101124 */
[----:B------:R-:W-:Y:S01]  /*25030*/  ISETP.LT.OR P6, PT, R0, 0xf1, !P1 ;  /* 0x000000f10000780c */ /* 0x000fe20004fc1670 */
[-C--:B------:R-:W-:Y:S01]  /*25040*/  FMUL R141, R141, R2.reuse ;  /* 0x000000028d8d7220 */ /* 0x080fe20000400000 */
[-C--:B------:R-:W-:Y:S01]  /*25050*/  FMUL R142, R142, R2.reuse ;  /* 0x000000028e8e7220 */ /* 0x080fe20000400000 */
[-C--:B------:R-:W-:Y:S01]  /*25060*/  FMUL R143, R143, R2.reuse ;  /* 0x000000028f8f7220 */ /* 0x080fe20000400000 */
[----:B------:R-:W-:Y:S01]  /*25070*/  FMUL R144, R144, R2 ;  /* 0x0000000290907220 */ /* 0x000fe20000400000 */
[----:B0-----:R-:W-:-:S02]  /*25080*/  F2FP.SATFINITE.E5M2.F32.PACK_AB_MERGE_C R3, RZ, R140, RZ ;  /* 0x0000008cff03723e */ /* 0x001fc400048060ff */
[----:B------:R-:W-:Y:S02]  /*25090*/  F2FP.SATFINITE.E5M2.F32.PACK_AB_MERGE_C R141, RZ, R141, RZ ;  /* 0x0000008dff8d723e */ /* 0x000fe400048060ff */
[----:B-1----:R-:W-:Y:S02]  /*250a0*/  F2FP.SATFINITE.E5M2.F32.PACK_AB_MERGE_C R9, RZ, R142, RZ ;  /* 0x0000008eff09723e */ /* 0x002fe400048060ff */
        /* <DEDUP_REMOVED lines=10> */
[----:B------:R2:W-:Y:S01]  /*25150*/  @!P6 STG.E.U8 desc[UR36][R6.64+0xf0], R11 ;  /* 0x0000f00b0600e986 */ /* 0x0005e2000c101124 */
[C---:B------:R-:W-:Y:S01]  /*25160*/  ISETP.LT.OR P6, PT, R0.reuse, 0xf2, !P0 ;  /* 0x000000f20000780c */ /* 0x040fe200047c1670 */
[-C--:B------:R-:W-:Y:S01]  /*25170*/  FMUL R145, R145, R2.reuse ;  /* 0x0000000291917220 */ /* 0x080fe20000400000 */
[----:B------:R-:W-:Y:S01]  /*25180*/  ISETP.LT.OR P5, PT, R0, 0xf9, !P0 ;  /* 0x000000f90000780c */ /* 0x000fe200047a1670 */
[-C--:B------:R-:W-:Y:S01]  /*25190*/  FMUL R146, R146, R2.reuse ;  /* 0x0000000292927220 */ /* 0x080fe20000400000 */
[----:B------:R-:W-:Y:S01]  /*251a0*/  ISETP.LT.OR P0, PT, R0, 0xfa, !P0 ;  /* 0x000000fa0000780c */ /* 0x000fe20004701670 */
[-C--:B------:R-:W-:Y:S01]  /*251b0*/  FMUL R147, R147, R2.reuse ;  /* 0x0000000293937220 */ /* 0x080fe20000400000 */
        /* <DEDUP_REMOVED lines=8> */
[----:B------:R-:W-:Y:S02]  /*25240*/  F2FP.SATFINITE.E5M2.F32.PACK_AB_MERGE_C R149, RZ, R149, RZ ;  /* 0x00000095ff95723e */ /* 0x000fe400048060ff */
[----:B--2---:R-:W-:Y:S02]  /*25250*/  F2FP.SATFINITE.E5M2.F32.PACK_AB_MERGE_C R11, RZ, R150, RZ ;  /* 0x00000096ff0b723e */ /* 0x004fe400048060ff */
[----:B------:R-:W-:Y:S01]  /*25260*/  F2FP.SATFINITE.E5M2.F32.PACK_AB_MERGE_C R151, RZ, R151, RZ ;  /* 0x00000097ff97723e */ /* 0x000fe200048060ff */
[----:B------:R0:W-:Y:S04]  /*25270*/  @!P2 STG.E.U8 desc[UR36][R6.64+0xf1], R145 ;  /* 0x0000f1910600a986 */ /* 0x0001e8000c101124 */
[----:B------:R0:W-:Y:S04]  /*25280*/  @!P4 STG.E.U8 desc[UR36][R4.64+0xf0], R3 ;  /* 0x0000f0030400c986 */ /* 0x0001e8000c101124 */
[----:B------:R0:W-:Y:S04]  /*25290*/  @!P6 STG.E.U8 desc[UR36][R4.64+0xf1], R147 ;  /* 0x0000f1930400e986 */ /* 0x0001e8000c101124 */
[----:B------:R0:W-:Y:S04]  /*252a0*/  @!P3 STG.E.U8 desc[UR36][R6.64+0xf8], R9 ;  /* 0x0000f8090600b986 */ /* 0x0001e8000c101124 */
[----:B------:R0:W-:Y:S04]  /*252b0*/  @!P1 STG.E.U8 desc[UR36][R6.64+0xf9], R149 ;  /* 0x0000f99506009986 */ /* 0x0001e8000c101124 */
[----:B------:R0:W-:Y:S04]  /*252c0*/  @!P5 STG.E.U8 desc[UR36][R4.64+0xf8], R11 ;  /* 0x0000f80b0400d986 */ /* 0x0001e8000c101124 */
[----:B------:R0:W-:Y:S02]  /*252d0*/  @!P0 STG.E.U8 desc[UR36][R4.64+0xf9], R151 ;  /* 0x0000f99704008986 */ /* 0x0001e4000c101124 */
.L_x_553:
[----:B------:R-:W-:Y:S05]  /*252e0*/  BSYNC B0 ;  /* 0x0000000000007941 */ /* 0x000fea0003800000 */
.L_x_39:
[----:B0-----:R-:W2:Y:S04]  /*252f0*/  LDL.LU R5, [R1+0x200] ;  /* 0x0002000001057983 */ /* 0x001ea80000300800 */
[----:B------:R-:W2:Y:S01]  /*25300*/  LDL.LU R4, [R1+0x204] ;  /* 0x0002040001047983 */ /* 0x000ea20000300800 */
[----:B------:R-:W-:Y:S01]  /*25310*/  ULDC UR4, c[0x0][0xc] ;  /* 0x0000030000047ab9 */ /* 0x000fe20000000800 */
[----:B------:R-:W-:Y:S01]  /*25320*/  ULDC UR5, c[0x0][0x10] ;  /* 0x0000040000057ab9 */ /* 0x000fe20000000800 */
[----:B------:R-:W2:Y:S01]  /*25330*/  LDC R3, c[0x0][0x14] ;  /* 0x00000500ff037b82 */ /* 0x000ea20000000800 */
[----:B------:R-:W-:Y:S01]  /*25340*/  UIMAD.WIDE.U32 UR4, UR4, UR5, URZ ;  /* 0x00000005040472a5 */ /* 0x000fe2000f8e003f */
[----:B-----5:R-:W-:Y:S01]  /*25350*/  PRMT R0, RZ, 0x7610, R0 ;  /* 0x00007610ff007816 */ /* 0x020fe20000000000 */
[----:B------:R-:W-:Y:S01]  /*25360*/  UMOV UR41, 0xffffffff ;  /* 0xffffffff00297882 */ /* 0x000fe20000000000 */
[----:B------:R-:W-:-:S03]  /*25370*/  UMOV UR44, 0xffffffff ;  /* 0xffffffff002c7882 */ /* 0x000fc60000000000 */
[----:B--2---:R-:W-:-:S04]  /*25380*/  IMAD.WIDE.U32 R4, R3, UR4, R4 ;  /* 0x0000000403047c25 */ /* 0x004fc8000f8e0004 */
[----:B------:R-:W-:Y:S01]  /*25390*/  IMAD R3, R3, UR5, RZ ;  /* 0x0000000503037c24 */ /* 0x000fe2000f8e02ff */
[----:B------:R-:W-:Y:S01]  /*253a0*/  ULDC.64 UR4, c[0x0][0x650] ;  /* 0x0001940000047ab9 */ /* 0x000fe20000000a00 */
[----:B------:R-:W-:Y:S01]  /*253b0*/  IMAD.MOV.U32 R7, RZ, RZ, R4 ;  /* 0x000000ffff077224 */ /* 0x000fe200078e0004 */
[----:B------:R-:W-:Y:S01]  /*253c0*/  ISETP.GE.U32.AND P0, PT, R4, UR4, PT ;  /* 0x0000000404007c0c */ /* 0x000fe2000bf06070 */
[----:B------:R-:W-:-:S05]  /*253d0*/  IMAD.IADD R6, R5, 0x1, R3 ;  /* 0x0000000105067824 */ /* 0x000fca00078e0203 */
[----:B------:R0:W-:Y:S01]  /*253e0*/  STL [R1+0x200], R6 ;  /* 0x0002000601007387 */ /* 0x0001e20000100800 */
[----:B------:R-:W-:-:S03]  /*253f0*/  ISETP.GE.U32.AND.EX P0, PT, R6, UR5, PT, P0 ;  /* 0x0000000506007c0c */ /* 0x000fc6000bf06100 */
[----:B------:R0:W-:Y:S10]  /*25400*/  STL [R1+0x204], R7 ;  /* 0x0002040701007387 */ /* 0x0001f40000100800 */
[----:B0-----:R-:W-:Y:S05]  /*25410*/  @P0 BRA `(.L_x_554) ;  /* 0x0000000400880947 */ /* 0x001fea0003800000 */
[----:B------:R-:W0:Y:S01]  /*25420*/  S2UR UR6, SR_CTAID.X ;  /* 0x00000000000679c3 */ /* 0x000e220000002500 */
[----:B------:R-:W-:Y:S01]  /*25430*/  ULDC.64 UR12, c[0x0][0x628] ;  /* 0x00018a00000c7ab9 */ /* 0x000fe20000000a00 */
[----:B------:R-:W-:Y:S01]  /*25440*/  ULDC UR4, c[0x0][0x150] ;  /* 0x0000540000047ab9 */ /* 0x000fe20000000800 */
[----:B------:R-:W-:Y:S01]  /*25450*/  ISETP.NE.U32.AND P0, PT, RZ, UR12, PT ;  /* 0x0000000cff007c0c */ /* 0x000fe2000bf05070 */
[----:B------:R-:W-:Y:S01]  /*25460*/  ULDC UR15, c[0x0][0x630] ;  /* 0x00018c00000f7ab9 */ /* 0x000fe20000000800 */
[C---:B------:R-:W-:Y:S01]  /*25470*/  R2UR UR16, R7.reuse ;  /* 0x00000000071072ca */ /* 0x040fe200000e0000 */
[----:B------:R-:W-:Y:S01]  /*25480*/  ULDC UR19, c[0x0][0x154] ;  /* 0x0000550000137ab9 */ /* 0x000fe20000000800 */
[----:B------:R-:W-:Y:S01]  /*25490*/  ISETP.NE.AND.EX P0, PT, RZ, UR13, PT, P0 ;  /* 0x0000000dff007c0c */ /* 0x000fe2000bf05300 */
[----:B------:R-:W2:Y:S01]  /*254a0*/  S2UR UR18, SR_CTAID.Y ;  /* 0x00000000001279c3 */ /* 0x000ea20000002600 */
[----:B------:R-:W-:Y:S02]  /*254b0*/  R2UR UR17, R6 ;  /* 0x00000000061172ca */ /* 0x000fe400000e0000 */
[----:B------:R-:W-:-:S02]  /*254c0*/  R2UR UR10, R7 ;  /* 0x00000000070a72ca */ /* 0x000fc400000e0000 */
[----:B------:R-:W-:Y:S02]  /*254d0*/  R2UR UR11, R6 ;  /* 0x00000000060b72ca */ /* 0x000fe400000e0000 */
[----:B0-----:R-:W-:-:S05]  /*254e0*/  I2FP.F32.U32 R0, UR6 ;  /* 0x0000000600007c45 */ /* 0x001fca0008201000 */
[----:B------:R-:W-:-:S04]  /*254f0*/  FMUL R0, R0, UR4 ;  /* 0x0000000400007c20 */ /* 0x000fc80008400000 */
[----:B------:R0:W0:Y:S01]  /*25500*/  F2I.U32.TRUNC.NTZ R3, R0 ;  /* 0x0000000000037305 */ /* 0x000022000020f000 */
[----:B--2---:R-:W-:Y:S05]  /*25510*/  @!P0 BRA `(.L_x_555) ;  /* 0x0000000000308947 */ /* 0x004fea0003800000 */
        /* <DEDUP_REMOVED lines=12> */
.L_x_555:
[----:B------:R-:W-:Y:S01]  /*255e0*/  USHF.R.U64 UR44, UR10, UR15, UR11 ;  /* 0x0000000f0a2c7299 */ /* 0x000fe2000800120b */
[----:B0-----:R-:W-:Y:S01]  /*255f0*/  I2FP.F32.U32 R0, UR18 ;  /* 0x0000001200007c45 */ /* 0x001fe20008201000 */
[----:B------:R-:W-:Y:S02]  /*25600*/  USHF.R.U32.HI UR4, URZ, UR15, UR11 ;  /* 0x0000000f3f047299 */ /* 0x000fe4000801160b */
        /* <DEDUP_REMOVED lines=8> */
[----:B------:R-:W-:Y:S01]  /*25690*/  UIMAD.WIDE.U32 UR8, UR10, UR12, UR8 ;  /* 0x0000000c0a0872a5 */ /* 0x000fe2000f8e0008 */
[----:B------:R-:W-:Y:S01]  /*256a0*/  R2UR UR12, R3 ;  /* 0x00000000030c72ca */ /* 0x000fe200000e0000 */
[----:B------:R-:W-:Y:S01]  /*256b0*/  UIMAD UR10, UR10, UR13, UR4 ;  /* 0x0000000d0a0a72a4 */ /* 0x000fe2000f8e0204 */
[----:B------:R-:W-:Y:S01]  /*256c0*/  ULDC UR11, c[0x0][0x618] ;  /* 0x00018600000b7ab9 */ /* 0x000fe20000000800 */
[----:B------:R-:W-:Y:S02]  /*256d0*/  ULDC UR21, c[0x0][0x658] ;  /* 0x0001960000157ab9 */ /* 0x000fe40000000800 */
[----:B------:R-:W-:Y:S01]  /*256e0*/  UIADD3 UR9, UR9, UR10, URZ ;  /* 0x0000000a09097290 */ /* 0x000fe2000fffe03f */
[----:B------:R-:W-:Y:S01]  /*256f0*/  UMOV UR15, 0xffffffff ;  /* 0xffffffff000f7882 */ /* 0x000fe20000000000 */
[----:B------:R-:W-:Y:S01]  /*25700*/  ULDC.64 UR4, c[0x0][0x640] ;  /* 0x0001900000047ab9 */ /* 0x000fe20000000a00 */
[----:B------:R-:W-:Y:S01]  /*25710*/  USHF.L.U32 UR15, UR15, UR21, URZ ;  /* 0x000000150f0f7299 */ /* 0x000fe2000800063f */
[----:B------:R-:W-:Y:S01]  /*25720*/  ISETP.NE.U32.AND P0, PT, RZ, UR4, PT ;  /* 0x00000004ff007c0c */ /* 0x000fe2000bf05070 */
[----:B------:R-:W-:-:S02]  /*25730*/  USHF.R.U64 UR16, UR8, UR11, UR9 ;  /* 0x0000000b08107299 */ /* 0x000fc40008001209 */
[----:B------:R-:W-:Y:S01]  /*25740*/  USHF.R.U32.HI UR8, URZ, UR11, UR9 ;  /* 0x0000000b3f087299 */ /* 0x000fe20008011609 */
[----:B0-----:R-:W-:Y:S01]  /*25750*/  R2UR UR14, R0 ;  /* 0x00000000000e72ca */ /* 0x001fe200000e0000 */
[----:B------:R-:W-:Y:S01]  /*25760*/  ULDC UR17, c[0x0][0x608] ;  /* 0x0001820000117ab9 */ /* 0x000fe20000000800 */
[----:B------:R-:W-:Y:S01]  /*25770*/  ULOP3.LUT UR45, URZ, UR15, URZ, 0x33, !UPT ;  /* 0x0000000f3f2d7292 */ /* 0x000fe2000f8e333f */
[----:B------:R-:W-:Y:S01]  /*25780*/  ISETP.NE.AND.EX P0, PT, RZ, UR5, PT, P0 ;  /* 0x00000005ff007c0c */ /* 0x000fe2000bf05300 */
[----:B------:R-:W-:Y:S02]  /*25790*/  USHF.R.U64 UR15, UR16, UR17, UR8 ;  /* 0x00000011100f7299 */ /* 0x000fe40008001208 */
[----:B------:R-:W-:Y:S02]  /*257a0*/  USHF.R.U32.HI UR8, URZ, UR17, UR8 ;  /* 0x000000113f087299 */ /* 0x000fe40008011608 */
[----:B------:R-:W-:Y:S02]  /*257b0*/  UIADD3 UR12, -UR12, URZ, URZ ;  /* 0x0000003f0c0c7290 */ /* 0x000fe4000fffe13f */
[----:B------:R-:W-:Y:S01]  /*257c0*/  USHF.R.U64 UR17, UR15, UR21, UR8 ;  /* 0x000000150f117299 */ /* 0x000fe20008001208 */
[----:B------:R-:W-:Y:S01]  /*257d0*/  UMOV UR19, 0x1 ;  /* 0x0000000100137882 */ /* 0x000fe20000000000 */
[----:B------:R-:W-:Y:S01]  /*257e0*/  ULDC UR13, c[0x0][0x144] ;  /* 0x00005100000d7ab9 */ /* 0x000fe20000000800 */
[----:B------:R-:W-:Y:S01]  /*257f0*/  ULDC UR7, c[0x0][0x600] ;  /* 0x0001800000077ab9 */ /* 0x000fe20000000800 */
[----:B------:R-:W-:-:S02]  /*25800*/  USHF.L.U32 UR24, UR19, UR21, URZ ;  /* 0x0000001513187299 */ /* 0x000fc4000800063f */
[----:B------:R-:W-:Y:S02]  /*25810*/  USHF.R.U32.HI UR8, URZ, UR21, UR8 ;  /* 0x000000153f087299 */ /* 0x000fe40008011608 */
[----:B------:R-:W-:Y:S02]  /*25820*/  UIMAD UR21, UR13, UR12, UR6 ;  /* 0x0000000c0d1572a4 */ /* 0x000fe4000f8e0206 */
[----:B------:R-:W-:Y:S02]  /*25830*/  UIADD3 UR20, UR7, -0x1, URZ ;  /* 0xffffffff07147890 */ /* 0x000fe4000fffe03f */
[----:B------:R-:W-:Y:S01]  /*25840*/  UIADD3 UR19, -UR14, URZ, URZ ;  /* 0x0000003f0e137290 */ /* 0x000fe2000fffe13f */
        /* <DEDUP_REMOVED lines=17> */
.L_x_556:
[----:B------:R-:W-:Y:S01]  /*25960*/  UISETP.NE.AND UP0, UPT, UR42, URZ, UPT ;  /* 0x0000003f2a00728c */ /* 0x000fe2000bf05270 */
[----:B------:R-:W-:Y:S01]  /*25970*/  IMAD.MOV.U32 R0, RZ, RZ, 0x1 ;  /* 0x00000001ff007424 */ /* 0x000fe200078e00ff */
[----:B------:R-:W-:Y:S02]  /*25980*/  USHF.R.U64 UR4, UR6, UR22, UR8 ;  /* 0x0000001606047299 */ /* 0x000fe40008001208 */
[----:B------:R-:W-:Y:S02]  /*25990*/  ULOP3.LUT UR45, UR15, UR45, URZ, 0xc0, !UPT ;  /* 0x0000002d0f2d7292 */ /* 0x000fe4000f8ec03f */
[----:B------:R-:W-:Y:S02]  /*259a0*/  UIADD3 UR5, -UR4, URZ, URZ ;  /* 0x0000003f04057290 */ /* 0x000fe4000fffe13f */
[----:B------:R-:W-:Y:S02]  /*259b0*/  UIMAD UR45, UR24, UR4, UR45 ;  /* 0x00000004182d72a4 */ /* 0x000fe4000f8e022d */
[----:B------:R-:W-:-:S02]  /*259c0*/  ULOP3.LUT UR16, UR16, UR20, URZ, 0xc0, !UPT ;  /* 0x0000001410107292 */ /* 0x000fc4000f8ec03f */
[----:B------:R-:W-:Y:S02]  /*259d0*/  @UP0 UIMAD UR21, UR25, UR19, UR18 ;  /* 0x00000013191502a4 */ /* 0x000fe4000f8e0212 */
[----:B------:R-:W-:-:S03]  /*259e0*/  UIMAD UR4, UR5, UR23, UR17 ;  /* 0x00000017050472a4 */ /* 0x000fc6000f8e0211 */
[----:B------:R-:W-:Y:S01]  /*259f0*/  ULDC UR5, c[0x0][0x610] ;  /* 0x0001840000057ab9 */ /* 0x000fe20000000800 */
[----:B------:R-:W-:Y:S02]  /*25a00*/  UIMAD UR4, UR4, UR7, UR16 ;  /* 0x00000007040472a4 */ /* 0x000fe4000f8e0210 */
[----:B------:R-:W-:-:S04]  /*25a10*/  UIMAD UR45, UR45, UR5, UR21 ;  /* 0x000000052d2d72a4 */ /* 0x000fc8000f8e0215 */
[----:B------:R-:W-:Y:S02]  /*25a20*/  USEL UR41, UR4, UR45, !UP0 ;  /* 0x0000002d04297287 */ /* 0x000fe4000c000000 */
[----:B------:R-:W-:-:S12]  /*25a30*/  USEL UR45, UR45, UR4, !UP0 ;  /* 0x000000042d2d7287 */ /* 0x000fd8000c000000 */
.L_x_554:
[----:B------:R-:W-:-:S13]  /*25a40*/  LOP3.LUT P0, RZ, R0, 0xff, RZ, 0xc0, !PT ;  /* 0x000000ff00ff7812 */ /* 0x000fda000780c0ff */
[----:B------:R-:W-:Y:S05]  /*25a50*/  @P0 BRA `(.L_x_557) ;  /* 0xfffffdb400a40947 */ /* 0x000fea000383ffff */
[----:B------:R-:W-:Y:S05]  /*25a60*/  EXIT ;  /* 0x000000000000794d */ /* 0x000fea0003800000 */
.L_x_3:
[----:B------:R-:W2:Y:S04]  /*25a70*/  LDL R4, [R1+0x204] ;  /* 0x0002040001047983 */ /* 0x000ea80000100800 */
[----:B------:R-:W3:Y:S01]  /*25a80*/  LDL R3, [R1+0x200] ;  /* 0x0002000001037983 */ /* 0x000ee20000100800 */
[----:B------:R-:W-:Y:S01]  /*25a90*/  IMAD.MOV.U32 R5, RZ, RZ, -0x1 ;  /* 0xffffffffff057424 */ /* 0x000fe200078e00ff */
[----:B------:R-:W-:Y:S01]  /*25aa0*/  ULDC.64 UR8, c[0x0][0x650] ;  /* 0x0001940000087ab9 */ /* 0x000fe20000000a00 */
[----:B------:R-:W-:Y:S01]  /*25ab0*/  IMAD.MOV.U32 R2, RZ, RZ, -0x1 ;  /* 0xffffffffff027424 */ /* 0x000fe200078e00ff */
[----:B------:R-:W-:Y:S01]  /*25ac0*/  PRMT R0, RZ, 0x7610, R0 ;  /* 0x00007610ff007816 */ /* 0x000fe20000000000 */
[----:B------:R-:W-:Y:S01]  /*25ad0*/  IMAD.MOV.U32 R16, RZ, RZ, -0x1 ;  /* 0xffffffffff107424 */ /* 0x000fe200078e00ff */
[----:B------:R1:W-:Y:S04]  /*25ae0*/  STL [R1+0x4], R5 ;  /* 0x0000040501007387 */ /* 0x0003e80000100800 */
[----:B------:R1:W-:Y:S01]  /*25af0*/  STL [R1], R2 ;  /* 0x0000000201007387 */ /* 0x0003e20000100800 */
[----:B--2---:R-:W-:-:S04]  /*25b00*/  ISETP.GE.U32.AND P0, PT, R4, UR8, PT ;  /* 0x0000000804007c0c */ /* 0x004fc8000bf06070 */
[----:B---3--:R-:W-:-:S13]  /*25b10*/  ISETP.GE.U32.AND.EX P0, PT, R3, UR9, PT, P0 ;  /* 0x0000000903007c0c */ /* 0x008fda000bf06100 */
[----:B-1----:R-:W-:Y:S05]  /*25b20*/  @P0 BRA `(.L_x_558) ;  /* 0x0000000400940947 */ /* 0x002fea0003800000 */
[----:B------:R-:W-:Y:S01]  /*25b30*/  I2FP.F32.U32 R0, UR4 ;  /* 0x0000000400007c45 */ /* 0x000fe20008201000 */
[----:B0-----:R-:W-:Y:S01]  /*25b40*/  ULDC.64 UR16, c[0x0][0x628] ;  /* 0x00018a0000107ab9 */ /* 0x001fe20000000a00 */
        /* <DEDUP_REMOVED lines=24> */
.L_x_559:
        /* <DEDUP_REMOVED lines=24> */
[----:B------:R-:W-:Y:S01]  /*25e50*/  UMOV UR19, 0x1 ;  /* 0x0000000100137882 */ /* 0x000fe20000000000 */
[----:B------:R-:W-:Y:S01]  /*25e60*/  ULDC UR20, c[0x0][0x608] ;  /* 0x0001820000147ab9 */ /* 0x000fe20000000800 */
[----:B------:R-:W-:Y:S01]  /*25e70*/  USHF.L.U32 UR26, UR19, UR23, URZ ;  /* 0x00000017131a7299 */ /* 0x000fe2000800063f */
[----:B------:R-:W-:Y:S01]  /*25e80*/  ISETP.NE.AND.EX P0, PT, RZ, UR9, PT, P0 ;  /* 0x00000009ff007c0c */ /* 0x000fe2000bf05300 */
[----:B------:R-:W-:Y:S02]  /*25e90*/  USHF.R.U64 UR19, UR18, UR20, UR11 ;  /* 0x0000001412137299 */ /* 0x000fe4000800120b */
[----:B------:R-:W-:Y:S02]  /*25ea0*/  USHF.R.U32.HI UR11, URZ, UR20, UR11 ;  /* 0x000000143f0b7299 */ /* 0x000fe4000801160b */
[----:B------:R-:W-:-:S02]  /*25eb0*/  UIADD3 UR15, -UR15, URZ, URZ ;  /* 0x0000003f0f0f7290 */ /* 0x000fc4000fffe13f */
[----:B------:R-:W-:Y:S01]  /*25ec0*/  USHF.R.U64 UR20, UR19, UR23, UR11 ;  /* 0x0000001713147299 */ /* 0x000fe2000800120b */
[----:B------:R-:W-:Y:S01]  /*25ed0*/  ULDC UR16, c[0x0][0x144] ;  /* 0x0000510000107ab9 */ /* 0x000fe20000000800 */
[----:B------:R-:W-:Y:S01]  /*25ee0*/  ULDC UR6, c[0x0][0x600] ;  /* 0x0001800000067ab9 */ /* 0x000fe20000000800 */
[----:B------:R-:W-:Y:S02]  /*25ef0*/  USHF.R.U32.HI UR11, URZ, UR23, UR11 ;  /* 0x000000173f0b7299 */ /* 0x000fe4000801160b */
[----:B------:R-:W-:Y:S02]  /*25f00*/  UIMAD UR23, UR16, UR15, UR4 ;  /* 0x0000000f101772a4 */ /* 0x000fe4000f8e0204 */
[----:B------:R-:W-:Y:S02]  /*25f10*/  UIADD3 UR22, UR6, -0x1, URZ ;  /* 0xffffffff06167890 */ /* 0x000fe4000fffe03f */
[----:B------:R-:W-:Y:S02]  /*25f20*/  ULOP3.LUT UR27, URZ, UR13, URZ, 0x33, !UPT ;  /* 0x0000000d3f1b7292 */ /* 0x000fe4000f8e333f */
        /* <DEDUP_REMOVED lines=18> */
.L_x_560:
[----:B------:R-:W-:Y:S01]  /*26050*/  UISETP.NE.AND UP0, UPT, UR42, URZ, UPT ;  /* 0x0000003f2a00728c */ /* 0x000fe2000bf05270 */
[----:B------:R-:W-:Y:S01]  /*26060*/  IMAD.MOV.U32 R0, RZ, RZ, 0x1 ;  /* 0x00000001ff007424 */ /* 0x000fe200078e00ff */
[----:B------:R-:W-:Y:S01]  /*26070*/  USHF.R.U64 UR8, UR4, UR24, UR11 ;  /* 0x0000001804087299 */ /* 0x000fe2000800120b */
[----:B------:R-:W-:Y:S01]  /*26080*/  IMAD.U32 R16, RZ, RZ, UR5 ;  /* 0x00000005ff107e24 */ /* 0x000fe2000f8e00ff */
[----:B------:R-:W-:Y:S02]  /*26090*/  ULOP3.LUT UR4, UR19, UR27, URZ, 0xc0, !UPT ;  /* 0x0000001b13047292 */ /* 0x000fe4000f8ec03f */
[----:B------:R-:W-:Y:S02]  /*260a0*/  ULOP3.LUT UR18, UR18, UR22, URZ, 0xc0, !UPT ;  /* 0x0000001612127292 */ /* 0x000fe4000f8ec03f */
[----:B------:R-:W-:-:S03]  /*260b0*/  UIMAD UR4, UR26, UR8, UR4 ;  /* 0x000000081a0472a4 */ /* 0x000fc6000f8e0204 */
[----:B------:R-:W-:Y:S02]  /*260c0*/  @UP0 UIMAD UR23, UR28, UR21, UR7 ;  /* 0x000000151c1702a4 */ /* 0x000fe4000f8e0207 */
[----:B------:R-:W-:-:S03]  /*260d0*/  UIADD3 UR7, -UR8, URZ, URZ ;  /* 0x0000003f08077290 */ /* 0x000fc6000fffe13f */
[----:B------:R-:W-:Y:S01]  /*260e0*/  ULDC UR8, c[0x0][0x610] ;  /* 0x0001840000087ab9 */ /* 0x000fe20000000800 */
[----:B------:R-:W-:Y:S02]  /*260f0*/  UIMAD UR7, UR7, UR25, UR20 ;  /* 0x00000019070772a4 */ /* 0x000fe4000f8e0214 */
[----:B------:R-:W-:Y:S02]  /*26100*/  UIMAD UR4, UR4, UR8, UR23 ;  /* 0x00000008040472a4 */ /* 0x000fe4000f8e0217 */
[----:B------:R-:W-:-:S04]  /*26110*/  UIMAD UR7, UR7, UR6, UR18 ;  /* 0x00000006070772a4 */ /* 0x000fc8000f8e0212 */
[----:B------:R-:W-:Y:S02]  /*26120*/  USEL UR6, UR7, UR4, !UP0 ;  /* 0x0000000407067287 */ /* 0x000fe4000c000000 */
[----:B------:R-:W-:-:S04]  /*26130*/  USEL UR4, UR4, UR7, !UP0 ;  /* 0x0000000704047287 */ /* 0x000fc8000c000000 */
[----:B------:R-:W-:Y:S02]  /*26140*/  IMAD.U32 R3, RZ, RZ, UR6 ;  /* 0x00000006ff037e24 */ /* 0x000fe4000f8e00ff */
[----:B------:R-:W-:-:S05]  /*26150*/  IMAD.U32 R2, RZ, RZ, UR4 ;  /* 0x00000004ff027e24 */ /* 0x000fca000f8e00ff */
[----:B------:R1:W-:Y:S04]  /*26160*/  STL [R1+0x4], R2 ;  /* 0x0000040201007387 */ /* 0x0003e80000100800 */
[----:B------:R1:W-:Y:S02]  /*26170*/  STL [R1], R3 ;  /* 0x0000000301007387 */ /* 0x0003e40000100800 */
.L_x_558:
[----:B------:R-:W-:-:S08]  /*26180*/  NOP ;  /* 0x0000000000007918 */ /* 0x000fd00000000000 */
[----:B01----:R-:W0:-:S00]  /*26190*/  USETMAXREG.DEALLOC.CTAPOOL 0x18 ;  /* 0x00000018000079c8 */ /* 0x003e0000080e0500 */
[----:B------:R-:W-:-:S13]  /*261a0*/  ISETP.NE.AND P0, PT, RZ, UR10, PT ;  /* 0x0000000aff007c0c */ /* 0x000fda000bf05270 */
[----:B------:R-:W-:Y:S05]  /*261b0*/  @P0 EXIT ;  /* 0x000000000000094d */ /* 0x000fea0003800000 */
[----:B0-----:R0:W-:Y:S01]  /*261c0*/  STL [R1+0x8], RZ ;  /* 0x000008ff01007387 */ /* 0x0011e20000100800 */
[----:B------:R-:W-:Y:S01]  /*261d0*/  LOP3.LUT P0, RZ, R0, 0xff, RZ, 0xc0, !PT ;  /* 0x000000ff00ff7812 */ /* 0x000fe2000780c0ff */
[----:B------:R-:W-:-:S12]  /*261e0*/  IMAD.MOV.U32 R18, RZ, RZ, 0x1 ;  /* 0x00000001ff127424 */ /* 0x000fd800078e00ff */
[----:B0-----:R-:W-:Y:S05]  /*261f0*/  @!P0 BRA `(.L_x_561) ;  /* 0x00000010005c8947 */ /* 0x001fea0003800000 */
[----:B------:R-:W0:Y:S01]  /*26200*/  S2R R2, SR_TID.X ;  /* 0x0000000000027919 */ /* 0x000e220000002100 */
[----:B------:R-:W-:Y:S01]  /*26210*/  IMAD.MOV.U32 R0, RZ, RZ, 0x1 ;  /* 0x00000001ff007424 */ /* 0x000fe200078e00ff */
[----:B------:R-:W-:Y:S01]  /*26220*/  ULDC UR5, c[0x0][0x28c] ;  /* 0x0000a30000057ab9 */ /* 0x000fe20000000800 */
[----:B------:R-:W-:Y:S01]  /*26230*/  ULDC UR39, c[0x0][0x658] ;  /* 0x0001960000277ab9 */ /* 0x000fe20000000800 */
[----:B------:R-:W-:Y:S01]  /*26240*/  UMOV UR6, 0xffffffff ;  /* 0xffffffff00067882 */ /* 0x000fe20000000000 */
[----:B------:R-:W-:Y:S01]  /*26250*/  UIADD3 UR7, UR5, 0x7f, URZ ;  /* 0x0000007f05077890 */ /* 0x000fe2000fffe03f */
[----:B------:R1:W-:Y:S01]  /*26260*/  STL.S16 [R1+0xc], R0 ;  /* 0x00000c0001007387 */ /* 0x0003e20000100600 */
[----:B------:R-:W-:Y:S01]  /*26270*/  UMOV UR8, 0x1 ;  /* 0x0000000100087882 */ /* 0x000fe20000000000 */
[----:B------:R-:W-:Y:S01]  /*26280*/  USHF.L.U32 UR6, UR6, UR39, URZ ;  /* 0x0000002706067299 */ /* 0x000fe2000800063f */
[----:B------:R-:W-:Y:S01]  /*26290*/  BSSY B7, `(.L_x_561) ;  /* 0x000010d000077945 */ /* 0x000fe20003800000 */
[----:B------:R1:W-:Y:S01]  /*262a0*/  STL [R1+0x8], RZ ;  /* 0x000008ff01007387 */ /* 0x0003e20000100800 */
[----:B------:R-:W-:Y:S01]  /*262b0*/  USHF.L.U32 UR39, UR8, UR39, URZ ;  /* 0x0000002708277299 */ /* 0x000fe2000800063f */
[----:B------:R-:W-:Y:S01]  /*262c0*/  IMAD.MOV.U32 R18, RZ, RZ, 0x1 ;  /* 0x00000001ff127424 */ /* 0x000fe200078e00ff */
[----:B------:R-:W-:Y:S01]  /*262d0*/  USHF.R.S32.HI UR8, URZ, 0x1f, UR7 ;  /* 0x0000001f3f087899 */ /* 0x000fe20008011407 */
[----:B------:R-:W-:Y:S01]  /*262e0*/  ULDC UR4, c[0x0][0xc] ;  /* 0x0000030000047ab9 */ /* 0x000fe20000000800 */
[----:B------:R-:W-:-:S02]  /*262f0*/  ULDC UR5, c[0x0][0x10] ;  /* 0x0000040000057ab9 */ /* 0x000fc40000000800 */
[----:B------:R-:W-:Y:S02]  /*26300*/  ULEA.HI UR8, UR8, UR7, URZ, 0x7 ;  /* 0x0000000708087291 */ /* 0x000fe4000f8f383f */
[----:B------:R-:W-:Y:S02]  /*26310*/  UIMAD.WIDE.U32 UR4, UR4, UR5, URZ ;  /* 0x00000005040472a5 */ /* 0x000fe4000f8e003f */
[----:B------:R-:W-:Y:S02]  /*26320*/  ULOP3.LUT UR38, URZ, UR6, URZ, 0x33, !UPT ;  /* 0x000000063f267292 */ /* 0x000fe4000f8e333f */
[----:B------:R-:W-:Y:S01]  /*26330*/  USHF.R.S32.HI UR44, URZ, 0x7, UR8 ;  /* 0x000000073f2c7899 */ /* 0x000fe20008011408 */
[----:B------:R-:W-:Y:S01]  /*26340*/  ULDC UR6, c[0x0][0x14] ;  /* 0x0000050000067ab9 */ /* 0x000fe20000000800 */
[----:B------:R-:W-:Y:S01]  /*26350*/  ULDC UR40, c[0x0][0x600] ;  /* 0x0001800000287ab9 */ /* 0x000fe20000000800 */
[----:B------:R-:W-:Y:S02]  /*26360*/  UIMAD.WIDE.U32 UR48, UR4, UR6, URZ ;  /* 0x00000006043072a5 */ /* 0x000fe4000f8e003f */
[----:B------:R-:W-:-:S02]  /*26370*/  UIMAD UR45, UR5, UR6, URZ ;  /* 0x00000006052d72a4 */ /* 0x000fc4000f8e023f */
[----:B------:R-:W-:Y:S01]  /*26380*/  ULOP3.LUT UR41, UR43, 0x2, URZ, 0xfc, !UPT ;  /* 0x000000022b297892 */ /* 0x000fe2000f8efc3f */
[C---:B0-----:R-:W-:Y:S01]  /*26390*/  LOP3.LUT P1, RZ, R2.reuse, 0x7f, RZ, 0xc0, !PT ;  /* 0x0000007f02ff7812 */ /* 0x041fe2000782c0ff */
[----:B------:R-:W-:Y:S01]  /*263a0*/  UIADD3 UR40, UR40, -0x1, URZ ;  /* 0xffffffff28287890 */ /* 0x000fe2000fffe03f */
[----:B------:R-:W-:Y:S01]  /*263b0*/  LOP3.LUT P0, RZ, R2, 0x1f, RZ, 0xc0, !PT ;  /* 0x0000001f02ff7812 */ /* 0x000fe2000780c0ff */
[----:B------:R-:W-:Y:S02]  /*263c0*/  UIADD3 UR45, UR49, UR45, URZ ;  /* 0x0000002d312d7290 */ /* 0x000fe4000fffe03f */
[----:B------:R-:W-:Y:S01]  /*263d0*/  UIADD3 UR46, UR44, 0x1, URZ ;  /* 0x000000012c2e7890 */ /* 0x000fe2000fffe03f */
[----:B------:R-:W-:Y:S01]  /*263e0*/  PLOP3.LUT P0, PT, P0, P1, PT, 0x8a, 0x0 ;  /* 0x000000000000781c */ /* 0x000fe20000703172 */
[----:B------:R-:W-:-:S03]  /*263f0*/  ULDC.64 UR36, c[0x0][0x198] ;  /* 0x0000660000247ab9 */ /* 0x000fc60000000a00 */
[----:B-1----:R-:W-:-:S09]  /*26400*/  P2R R17, PR, RZ, 0x1 ;  /* 0x00000001ff117803 */ /* 0x002fd20000000000 */
.L_x_575:
[----:B------:R-:W-:-:S03]  /*26410*/  UMOV UR4, 0xffffffff ;  /* 0xffffffff00047882 */ /* 0x000fc60000000000 */
[----:B01----:R-:W-:Y:S05]  /*26420*/  BRA.DIV UR4, `(.L_x_562) ;  /* 0x0000001204d07947 */ /* 0x003fea000b800000 */
[----:B------:R-:W-:-:S13]  /*26430*/  ELECT P6, URZ, PT ;  /* 0x00000000003f782f */ /* 0x000fda00038c0000 */
.L_x_587:
[----:B------:R-:W-:Y:S04]  /*26440*/  BSSY B6, `(.L_x_563) ;  /* 0x000006c000067945 */ /* 0x000fe80003800000 */
[----:B------:R-:W-:Y:S05]  /*26450*/  @!P6 BRA `(.L_x_564) ;  /* 0x0000000400a8e947 */ /* 0x000fea0003800000 */
[----:B------:R-:W0:Y:S01]  /*26460*/  S2R R0, SR_CgaCtaId ;  /* 0x0000000000007919 */ /* 0x000e220000008800 */
[----:B------:R-:W-:-:S04]  /*26470*/  MOV R19, 0x400 ;  /* 0x0000040000137802 */ /* 0x000fc80000000f00 */
[----:B0-----:R-:W-:-:S05]  /*26480*/  LEA R19, R0, R19, 0x18 ;  /* 0x0000001300137211 */ /* 0x001fca00078ec0ff */
[----:B------:R-:W-:-:S05]  /*26490*/  VIADD R0, R19, 0x800 ;  /* 0x0000080013007836 */ /* 0x000fca0000000000 */
[----:B------:R-:W-:-:S13]  /*264a0*/  LOP3.LUT P0, RZ, R0, 0x3ff, RZ, 0xc0, !PT ;  /* 0x000003ff00ff7812 */ /* 0x000fda000780c0ff */
[----:B------:R-:W-:Y:S05]  /*264b0*/  @!P0 BRA `(.L_x_565) ;  /* 0x0000000000408947 */ /* 0x000fea0003800000 */
[----:B------:R-:W-:Y:S01]  /*264c0*/  MOV R2, 0x0 ;  /* 0x0000000000027802 */ /* 0x000fe20000000f00 */
[----:B------:R-:W-:Y:S01]  /*264d0*/  ULDC.64 UR4, c[0x4][0x70] ;  /* 0x01001c0000047ab9 */ /* 0x000fe20000000a00 */
[----:B------:R-:W-:Y:S01]  /*264e0*/  ULDC.64 UR6, c[0x4][0x78] ;  /* 0x01001e0000067ab9 */ /* 0x000fe20000000a00 */
[----:B------:R-:W-:Y:S01]  /*264f0*/  ULDC.64 UR8, c[0x4][0x8] ;  /* 0x0100020000087ab9 */ /* 0x000fe20000000a00 */
[----:B------:R-:W-:Y:S02]  /*26500*/  IMAD.U32 R4, RZ, RZ, UR4 ;  /* 0x00000004ff047e24 */ /* 0x000fe4000f8e00ff */
[----:B------:R-:W0:Y:S01]  /*26510*/  LDC.64 R2, c[0x4][R2] ;  /* 0x0100000002027b82 */ /* 0x000e220000000a00 */
[----:B------:R-:W-:Y:S02]  /*26520*/  IMAD.U32 R5, RZ, RZ, UR5 ;  /* 0x00000005ff057e24 */ /* 0x000fe4000f8e00ff */
[----:B------:R-:W-:Y:S02]  /*26530*/  IMAD.U32 R6, RZ, RZ, UR6 ;  /* 0x00000006ff067e24 */ /* 0x000fe4000f8e00ff */
[----:B------:R-:W-:-:S02]  /*26540*/  IMAD.U32 R7, RZ, RZ, UR7 ;  /* 0x00000007ff077e24 */ /* 0x000fc4000f8e00ff */
[----:B------:R-:W-:Y:S02]  /*26550*/  IMAD.U32 R10, RZ, RZ, UR8 ;  /* 0x00000008ff0a7e24 */ /* 0x000fe4000f8e00ff */
[----:B------:R-:W-:Y:S02]  /*26560*/  IMAD.U32 R11, RZ, RZ, UR9 ;  /* 0x00000009ff0b7e24 */ /* 0x000fe4000f8e00ff */
[----:B------:R-:W-:Y:S02]  /*26570*/  IMAD.MOV.U32 R8, RZ, RZ, 0x70 ;  /* 0x00000070ff087424 */ /* 0x000fe400078e00ff */
[----:B------:R-:W-:Y:S02]  /*26580*/  IMAD.MOV.U32 R12, RZ, RZ, 0x1 ;  /* 0x00000001ff0c7424 */ /* 0x000fe400078e00ff */
[----:B------:R-:W-:-:S07]  /*26590*/  IMAD.MOV.U32 R13, RZ, RZ, RZ ;  /* 0x000000ffff0d7224 */ /* 0x000fce00078e00ff */
[----:B------:R-:W-:-:S07]  /*265a0*/  LEPC R20, `(.L_x_565) ;  /* 0x000000001014794e */ /* 0x000fce0000000000 */
[----:B0-----:R-:W-:Y:S05]  /*265b0*/  CALL.ABS.NOINC R2 ;  /* 0x0000000002007343 */ /* 0x001fea0003c00000 */
.L_x_565:
        /* <DEDUP_REMOVED lines=19> */
.L_x_566:
[----:B------:R-:W0:Y:S02]  /*266f0*/  LDC R0, c[0x0][0x28c] ;  /* 0x0000a300ff007b82 */ /* 0x000e240000000800 */
[----:B0-----:R-:W-:-:S13]  /*26700*/  ISETP.GE.AND P0, PT, R0, 0x1, PT ;  /* 0x000000010000780c */ /* 0x001fda0003f06270 */
[----:B------:R-:W-:Y:S05]  /*26710*/  @!P0 BRA `(.L_x_564) ;  /* 0x0000000000f88947 */ /* 0x000fea0003800000 */
[----:B------:R-:W2:Y:S04]  /*26720*/  LDL.LU R3, [R1+0x4] ;  /* 0x0000040001037983 */ /* 0x000ea80000300800 */
[----:B------:R-:W3:Y:S01]  /*26730*/  LDL.LU R2, [R1] ;  /* 0x0000000001027983 */ /* 0x000ee20000300800 */
[----:B------:R-:W-:Y:S02]  /*26740*/  IMAD.MOV.U32 R9, RZ, RZ, RZ ;  /* 0x000000ffff097224 */ /* 0x000fe400078e00ff */
[----:B------:R-:W-:Y:S01]  /*26750*/  IMAD.U32 R7, RZ, RZ, UR46 ;  /* 0x0000002eff077e24 */ /* 0x000fe2000f8e00ff */
[----:B------:R0:W5:Y:S01]  /*26760*/  LDL R4, [R1+0x8] ;  /* 0x0000080001047983 */ /* 0x0001620000100800 */
[----:B--2---:R-:W-:Y:S02]  /*26770*/  IMAD.SHL.U32 R0, R3, 0x100, RZ ;  /* 0x0000010003007824 */ /* 0x004fe400078e00ff */
[----:B------:R-:W-:-:S02]  /*26780*/  IMAD.MOV.U32 R3, RZ, RZ, R18 ;  /* 0x000000ffff037224 */ /* 0x000fc400078e0012 */
[----:B---3--:R-:W-:Y:S02]  /*26790*/  IMAD.SHL.U32 R2, R2, 0x100, RZ ;  /* 0x0000010002027824 */ /* 0x008fe400078e00ff */
[----:B0-----:R-:W-:-:S07]  /*267a0*/  VIADD R10, R0, 0x80 ;  /* 0x00000080000a7836 */ /* 0x001fce0000000000 */
.L_x_570:
[----:B------:R-:W0:Y:S01]  /*267b0*/  S2R R5, SR_TID.X ;  /* 0x0000000000057919 */ /* 0x000e220000002100 */
[----:B-----5:R-:W-:Y:S01]  /*267c0*/  IMAD R8, R4, 0x8, R19 ;  /* 0x0000000804087824 */ /* 0x020fe200078e0213 */
[----:B0-----:R-:W-:Y:S02]  /*267d0*/  LOP3.LUT P1, RZ, R5, 0x7f, RZ, 0xc0, !PT ;  /* 0x0000007f05ff7812 */ /* 0x001fe4000782c0ff */
[----:B------:R-:W-:-:S04]  /*267e0*/  SHF.L.U32 R5, R3, 0x1f, RZ ;  /* 0x0000001f03057819 */ /* 0x000fc800000006ff */
[----:B------:R-:W0:Y:S07]  /*267f0*/  SYNCS.PHASECHK.TRANS64.TRYWAIT P0, [R8+URZ+0x18], R5 ;  /* 0x00001805080075a7 */ /* 0x000e2e000800017f */
[----:B------:R-:W1:Y:S01]  /*26800*/  @!P1 LDC R6, c[0x0][0x500] ;  /* 0x00014000ff069b82 */ /* 0x000e620000000800 */
[----:B0-----:R-:W-:Y:S05]  /*26810*/  @!P0 BRA `(.L_x_567) ;  /* 0x0000000c00f48947 */ /* 0x001fea0003800000 */
.L_x_588:
[----:B------:R-:W2:Y:S01]  /*26820*/  S2R R11, SR_TID.X ;  /* 0x00000000000b7919 */ /* 0x000ea20000002100 */
[----:B------:R-:W-:-:S04]  /*26830*/  UPRMT UR4, UR41, 0x9910, URZ ;  /* 0x0000991029047896 */ /* 0x000fc8000800003f */
[----:B------:R-:W-:Y:S01]  /*26840*/  UISETP.NE.AND UP0, UPT, UR4, 0x2, UPT ;  /* 0x000000020400788c */ /* 0x000fe2000bf05270 */
[----:B--2---:R-:W-:-:S13]  /*26850*/  LOP3.LUT P0, RZ, R11, 0x7f, RZ, 0xc0, !PT ;  /* 0x0000007f0bff7812 */ /* 0x004fda000780c0ff */
[----:B-1----:R1:W-:Y:S01]  /*26860*/  @!P0 SYNCS.ARRIVE.TRANS64 RZ, [R8+URZ], R6 ;  /* 0x0000000608ff89a7 */ /* 0x0023e2000800003f */
[----:B------:R-:W-:-:S13]  /*26870*/  PLOP3.LUT P0, PT, PT, PT, UP0, 0x80, 0x0 ;  /* 0x000000000000781c */ /* 0x000fda0003f0f008 */
[----:B-1----:R-:W-:Y:S05]  /*26880*/  @P0 BRA `(.L_x_568) ;  /* 0x0000000000040947 */ /* 0x002fea0003800000 */
[----:B------:R-:W-:Y:S01]  /*26890*/  BPT.TRAP 0x1 ;  /* 0x000000040000795c */ /* 0x000fe20000300000 */
.L_x_568:
[----:B------:R-:W-:-:S13]  /*268a0*/  ISETP.NE.AND P0, PT, R17, RZ, PT ;  /* 0x000000ff1100720c */ /* 0x000fda0003f05270 */
[----:B------:R-:W-:Y:S05]  /*268b0*/  @P0 BRA `(.L_x_569) ;  /* 0x0000000000040947 */ /* 0x000fea0003800000 */
[----:B------:R-:W-:Y:S01]  /*268c0*/  BPT.TRAP 0x1 ;  /* 0x000000040000795c */ /* 0x000fe20000300000 */
.L_x_569:
[----:B0-----:R-:W-:Y:S01]  /*268d0*/  IMAD R5, R4, 0x8000, R19 ;  /* 0x0000800004057824 */ /* 0x001fe200078e0213 */
[----:B------:R-:W-:Y:S01]  /*268e0*/  R2UR UR25, R8 ;  /* 0x00000000081972ca */ /* 0x000fe200000e0000 */
[----:B------:R-:W-:Y:S01]  /*268f0*/  VIADD R7, R7, 0xffffffff ;  /* 0xffffffff07077836 */ /* 0x000fe20000000000 */
[----:B------:R-:W-:Y:S01]  /*26900*/  R2UR UR27, R9 ;  /* 0x00000000091b72ca */ /* 0x000fe200000e0000 */
[----:B------:R-:W-:Y:S01]  /*26910*/  UIADD3 UR4, UP0, UR36, 0xf0, URZ ;  /* 0x000000f024047890 */ /* 0x000fe2000ff1e03f */
[----:B------:R-:W-:Y:S01]  /*26920*/  R2UR UR8, R5 ;  /* 0x00000000050872ca */ /* 0x000fe200000e0000 */
[----:B------:R-:W-:Y:S01]  /*26930*/  UIADD3 UR14, UP1, UR36, 0x1f0, URZ ;  /* 0x000001f0240e7890 */ /* 0x000fe2000ff3e03f */
[----:B------:R-:W-:Y:S01]  /*26940*/  R2UR UR28, R16 ;  /* 0x00000000101c72ca */ /* 0x000fe200000e0000 */
[----:B------:R-:W-:Y:S01]  /*26950*/  UIADD3.X UR5, URZ, UR37, URZ, UP0, !UPT ;  /* 0x000000253f057290 */ /* 0x000fe200087fe43f */
[----:B------:R-:W-:Y:S01]  /*26960*/  R2UR UR26, R0 ;  /* 0x00000000001a72ca */ /* 0x000fe200000e0000 */
[----:B------:R-:W-:Y:S01]  /*26970*/  VIADD R4, R4, 0x1 ;  /* 0x0000000104047836 */ /* 0x000fe20000000000 */
[----:B------:R-:W-:Y:S01]  /*26980*/  R2UR UR18, R10 ;  /* 0x000000000a1272ca */ /* 0x000fe200000e0000 */
[----:B------:R-:W-:Y:S01]  /*26990*/  UIADD3.X UR15, URZ, UR37, URZ, UP1, !UPT ;  /* 0x000000253f0f7290 */ /* 0x000fe20008ffe43f */
[----:B------:R-:W-:Y:S01]  /*269a0*/  R2UR UR11, R2 ;  /* 0x00000000020b72ca */ /* 0x000fe200000e0000 */
[----:B------:R-:W-:Y:S01]  /*269b0*/  UMOV UR6, 0x0 ;  /* 0x0000000000067882 */ /* 0x000fe20000000000 */
[----:B------:R-:W-:Y:S01]  /*269c0*/  ISETP.GT.AND P1, PT, R7, 0x1, PT ;  /* 0x000000010700780c */ /* 0x000fe20003f24270 */
[----:B------:R-:W-:Y:S01]  /*269d0*/  UMOV UR7, 0x10000000 ;  /* 0x1000000000077882 */ /* 0x000fe20000000000 */
[C---:B------:R-:W-:Y:S01]  /*269e0*/  ISETP.NE.AND P0, PT, R4.reuse, 0x3, PT ;  /* 0x000000030400780c */ /* 0x040fe20003f05270 */
[----:B------:R-:W-:Y:S01]  /*269f0*/  UIADD3 UR24, UR8, 0x800, URZ ;  /* 0x0000080008187890 */ /* 0x000fe2000fffe03f */
[----:B------:R-:W-:Y:S01]  /*26a00*/  VIADD R9, R9, 0x80 ;  /* 0x0000008009097836 */ /* 0x000fe20000000000 */
[----:B------:R-:W-:Y:S01]  /*26a10*/  UIADD3 UR16, UR8, 0x4800, URZ ;  /* 0x0000480008107890 */ /* 0x000fe2000fffe03f */
[----:B------:R-:W-:Y:S01]  /*26a20*/  SEL R6, RZ, 0x1, P0 ;  /* 0x00000001ff067807 */ /* 0x000fe20000000000 */
[----:B------:R-:W-:Y:S01]  /*26a30*/  UIADD3 UR8, UR8, 0x18800, URZ ;  /* 0x0001880008087890 */ /* 0x000fe2000fffe03f */
[----:B------:R-:W-:Y:S01]  /*26a40*/  SEL R4, R4, RZ, P0 ;  /* 0x000000ff04047207 */ /* 0x000fe20000000000 */
[----:B------:R-:W-:Y:S01]  /*26a50*/  UMOV UR17, UR25 ;  /* 0x0000001900117c82 */ /* 0x000fe20008000000 */
[----:B------:R-:W-:Y:S01]  /*26a60*/  UMOV UR19, UR27 ;  /* 0x0000001b00137c82 */ /* 0x000fe20008000000 */
[----:B------:R-:W-:Y:S01]  /*26a70*/  UMOV UR20, UR28 ;  /* 0x0000001c00147c82 */ /* 0x000fe20008000000 */
[----:B------:R0:W-:Y:S01]  /*26a80*/  UTMALDG.3D [UR24], [UR4], desc[UR6] ;  /* 0x00000618040075b4 */ /* 0x0001e20008011000 */
[----:B------:R-:W-:Y:S01]  /*26a90*/  UMOV UR9, UR25 ;  /* 0x0000001900097c82 */ /* 0x000fe20008000000 */
[----:B------:R-:W-:Y:S01]  /*26aa0*/  UMOV UR10, UR27 ;  /* 0x0000001b000a7c82 */ /* 0x000fe20008000000 */
[----:B------:R-:W-:Y:S01]  /*26ab0*/  UMOV UR12, UR28 ;  /* 0x0000001c000c7c82 */ /* 0x000fe20008000000 */
[----:B------:R-:W-:Y:S01]  /*26ac0*/  LOP3.LUT R3, R3, R6, RZ, 0x3c, !PT ;  /* 0x0000000603037212 */ /* 0x000fe200078e3cff */
[----:B------:R0:W-:Y:S01]  /*26ad0*/  UTMALDG.3D [UR16], [UR4], desc[UR6] ;  /* 0x00000610040075b4 */ /* 0x0001e20008011000 */
[----:B------:R0:W-:Y:S02]  /*26ae0*/  UTMALDG.3D [UR8], [UR14], desc[UR6] ;  /* 0x000006080e0075b4 */ /* 0x0001e40008011000 */
[----:B0-----:R-:W-:Y:S05]  /*26af0*/  @P1 BRA `(.L_x_570) ;  /* 0xfffffffc002c1947 */ /* 0x001fea000383ffff */
.L_x_564:
[----:B------:R-:W-:Y:S05]  /*26b00*/  BSYNC B6 ;  /* 0x0000000000067941 */ /* 0x000fea0003800000 */
.L_x_563:
[----:B------:R-:W2:Y:S01]  /*26b10*/  LDL.LU R6, [R1+0xc] ;  /* 0x00000c0001067983 */ /* 0x000ea20000300800 */
[----:B------:R-:W-:Y:S01]  /*26b20*/  IMAD.U32 R2, RZ, RZ, UR44 ;  /* 0x0000002cff027e24 */ /* 0x000fe2000f8e00ff */
[----:B------:R-:W-:Y:S02]  /*26b30*/  ULDC.64 UR4, c[0x0][0x650] ;  /* 0x0001940000047ab9 */ /* 0x000fe40000000a00 */
[----:B------:R-:W3:Y:S04]  /*26b40*/  LDL.LU R5, [R1+0x8] ;  /* 0x0000080001057983 */ /* 0x000ee80000300800 */
[----:B------:R-:W4:Y:S04]  /*26b50*/  LDL.LU R12, [R1+0x200] ;  /* 0x00020000010c7983 */ /* 0x000f280000300800 */
[----:B------:R-:W5:Y:S01]  /*26b60*/  LDL.LU R11, [R1+0x204] ;  /* 0x00020400010b7983 */ /* 0x000f620000300800 */
[----:B------:R-:W-:Y:S01]  /*26b70*/  IMAD.MOV.U32 R4, RZ, RZ, -0x1 ;  /* 0xffffffffff047424 */ /* 0x000fe200078e00ff */
[----:B------:R-:W-:Y:S01]  /*26b80*/  UISETP.GE.U32.AND UP0, UPT, UR44, 0x3, UPT ;  /* 0x000000032c00788c */ /* 0x000fe2000bf06070 */
[----:B------:R-:W-:Y:S01]  /*26b90*/  BSSY B0, `(.L_x_571) ;  /* 0x000007a000007945 */ /* 0x000fe20003800000 */
[----:B------:R-:W-:-:S04]  /*26ba0*/  IMAD.MOV.U32 R16, RZ, RZ, -0x1 ;  /* 0xffffffffff107424 */ /* 0x000fc800078e00ff */
[----:B------:R-:W-:Y:S02]  /*26bb0*/  PLOP3.LUT P1, PT, PT, PT, UP0, 0x80, 0x0 ;  /* 0x000000000000781c */ /* 0x000fe40003f2f008 */
[----:B--2---:R-:W-:-:S13]  /*26bc0*/  LOP3.LUT P0, RZ, R6, 0xff, RZ, 0xc0, !PT ;  /* 0x000000ff06ff7812 */ /* 0x004fda000780c0ff */
[----:B------:R-:W0:Y:S01]  /*26bd0*/  @P0 S2R R3, SR_CgaCtaId ;  /* 0x0000000000030919 */ /* 0x000e220000008800 */
[----:B------:R-:W-:-:S04]  /*26be0*/  @P0 MOV R0, 0x400 ;  /* 0x0000040000000802 */ /* 0x000fc80000000f00 */
[----:B0-----:R-:W-:-:S04]  /*26bf0*/  @P0 LEA R0, R3, R0, 0x18 ;  /* 0x0000000003000211 */ /* 0x001fc800078ec0ff */
[----:B------:R3:W-:Y:S02]  /*26c00*/  @P0 SYNCS.ARRIVE.TRANS64.A1T0 RZ, [R0+URZ+0x48], RZ ;  /* 0x000048ff00ff09a7 */ /* 0x0007e4000810003f */
[----:B---3--:R-:W-:-:S05]  /*26c10*/  VIADD R0, R5, UR44 ;  /* 0x0000002c05007c36 */ /* 0x008fca0008000000 */
[----:B------:R-:W-:-:S04]  /*26c20*/  ISETP.GT.U32.AND P0, PT, R0, 0x2, PT ;  /* 0x000000020000780c */ /* 0x000fc80003f04070 */
[----:B------:R-:W-:Y:S01]  /*26c30*/  ISETP.LT.U32.AND P0, PT, R2, 0x3, P0 ;  /* 0x000000030200780c */ /* 0x000fe20000701070 */
[----:B------:R-:W-:-:S05]  /*26c40*/  IMAD.WIDE.U32 R2, R0, -0x55555555, RZ ;  /* 0xaaaaaaab00027825 */ /* 0x000fca00078e00ff */
[----:B------:R-:W-:Y:S02]  /*26c50*/  SHF.R.U32.HI R5, RZ, 0x1, R3 ;  /* 0x00000001ff057819 */ /* 0x000fe40000011603 */
[----:B------:R-:W-:Y:S02]  /*26c60*/  SEL R3, RZ, 0x1, !P0 ;  /* 0x00000001ff037807 */ /* 0x000fe40004000000 */
[----:B-----5:R-:W-:Y:S02]  /*26c70*/  IADD3 R11, P0, R11, UR48, RZ ;  /* 0x000000300b0b7c10 */ /* 0x020fe4000ff1e0ff */
[----:B------:R-:W-:Y:S01]  /*26c80*/  LOP3.LUT R18, R18, R3, RZ, 0x3c, !PT ;  /* 0x0000000312127212 */ /* 0x000fe200078e3cff */
[----:B------:R-:W-:Y:S01]  /*26c90*/  IMAD R3, R5, -0x3, R0 ;  /* 0xfffffffd05037824 */ /* 0x000fe200078e0200 */
[----:B----4-:R-:W-:Y:S01]  /*26ca0*/  IADD3.X R12, R12, UR45, RZ, P0, !PT ;  /* 0x0000002d0c0c7c10 */ /* 0x010fe200087fe4ff */
[----:B------:R-:W-:Y:S01]  /*26cb0*/  STL [R1+0x204], R11 ;  /* 0x0002040b01007387 */ /* 0x000fe20000100800 */
[----:B------:R-:W-:-:S02]  /*26cc0*/  PRMT R2, RZ, 0x7610, R2 ;  /* 0x00007610ff027816 */ /* 0x000fc40000000002 */
[----:B------:R-:W-:Y:S01]  /*26cd0*/  ISETP.GE.U32.AND P0, PT, R11, UR4, PT ;  /* 0x000000040b007c0c */ /* 0x000fe2000bf06070 */
[----:B------:R-:W-:Y:S01]  /*26ce0*/  STL [R1+0x200], R12 ;  /* 0x0002000c01007387 */ /* 0x000fe20000100800 */
[----:B------:R-:W-:Y:S02]  /*26cf0*/  @P1 LOP3.LUT R18, R18, 0x1, R5, 0x78, !PT ;  /* 0x0000000112121812 */ /* 0x000fe400078e7805 */
[----:B------:R-:W-:Y:S01]  /*26d00*/  ISETP.GE.U32.AND.EX P0, PT, R12, UR5, PT, P0 ;  /* 0x000000050c007c0c */ /* 0x000fe2000bf06100 */
[----:B------:R0:W-:Y:S01]  /*26d10*/  STL [R1+0x8], R3 ;  /* 0x0000080301007387 */ /* 0x0001e20000100800 */
[----:B------:R-:W-:-:S03]  /*26d20*/  PRMT R0, RZ, 0x7610, R0 ;  /* 0x00007610ff007816 */ /* 0x000fc60000000000 */
[----:B------:R1:W-:Y:S01]  /*26d30*/  STL [R1+0x4], R4 ;  /* 0x0000040401007387 */ /* 0x0003e20000100800 */
[----:B0-----:R-:W-:-:S05]  /*26d40*/  IMAD.MOV.U32 R3, RZ, RZ, -0x1 ;  /* 0xffffffffff037424 */ /* 0x001fca00078e00ff */
[----:B------:R1:W-:Y:S04]  /*26d50*/  STL [R1], R3 ;  /* 0x0000000301007387 */ /* 0x0003e80000100800 */
[----:B------:R1:W-:Y:S01]  /*26d60*/  STL.S16 [R1+0xc], R2 ;  /* 0x00000c0201007387 */ /* 0x0003e20000100600 */
[----:B------:R-:W-:Y:S05]  /*26d70*/  @P0 BRA `(.L_x_572) ;  /* 0x00000004006c0947 */ /* 0x000fea0003800000 */
[----:B------:R-:W0:Y:S01]  /*26d80*/  S2R R0, SR_CTAID.X ;  /* 0x0000000000007919 */ /* 0x000e220000002500 */
[----:B------:R-:W-:Y:S01]  /*26d90*/  ULDC UR4, c[0x0][0x150] ;  /* 0x0000540000047ab9 */ /* 0x000fe20000000800 */
[----:B-1----:R-:W1:Y:S01]  /*26da0*/  LDC R3, c[0x0][0x144] ;  /* 0x00005100ff037b82 */ /* 0x002e620000000800 */
[----:B------:R-:W-:Y:S01]  /*26db0*/  UISETP.NE.AND UP0, UPT, UR42, URZ, UPT ;  /* 0x0000003f2a00728c */ /* 0x000fe2000bf05270 */
[----:B------:R-:W2:Y:S01]  /*26dc0*/  S2R R5, SR_CTAID.Y ;  /* 0x0000000000057919 */ /* 0x000ea20000002600 */
[----:B------:R-:W-:-:S04]  /*26dd0*/  ULDC UR7, c[0x0][0x630] ;  /* 0x00018c0000077ab9 */ /* 0x000fc80000000800 */
[----:B------:R-:W-:Y:S01]  /*26de0*/  PLOP3.LUT P0, PT, PT, PT, UP0, 0x80, 0x0 ;  /* 0x000000000000781c */ /* 0x000fe20003f0f008 */
[----:B------:R-:W3:Y:S01]  /*26df0*/  LDC R8, c[0x0][0x148] ;  /* 0x00005200ff087b82 */ /* 0x000ee20000000800 */
[----:B0-----:R-:W-:Y:S02]  /*26e00*/  I2FP.F32.U32 R2, R0 ;  /* 0x0000000000027245 */ /* 0x001fe40000201000 */
[----:B--2---:R-:W-:-:S03]  /*26e10*/  I2FP.F32.U32 R4, R5 ;  /* 0x0000000500047245 */ /* 0x004fc60000201000 */
[----:B------:R-:W-:Y:S01]  /*26e20*/  FMUL R2, R2, UR4 ;  /* 0x0000000402027c20 */ /* 0x000fe20008400000 */
[----:B------:R-:W-:Y:S02]  /*26e30*/  ULDC UR4, c[0x0][0x154] ;  /* 0x0000550000047ab9 */ /* 0x000fe40000000800 */
[----:B------:R-:W-:Y:S01]  /*26e40*/  FMUL R6, R4, UR4 ;  /* 0x0000000404067c20 */ /* 0x000fe20008400000 */
[----:B------:R-:W-:Y:S02]  /*26e50*/  ULDC.64 UR4, c[0x0][0x628] ;  /* 0x00018a0000047ab9 */ /* 0x000fe40000000a00 */
[----:B------:R-:W0:Y:S08]  /*26e60*/  F2I.U32.TRUNC.NTZ R2, R2 ;  /* 0x0000000200027305 */ /* 0x000e30000020f000 */
[----:B------:R-:W2:Y:S01]  /*26e70*/  F2I.U32.TRUNC.NTZ R6, R6 ;  /* 0x0000000600067305 */ /* 0x000ea2000020f000 */
[----:B0-----:R-:W-:-:S02]  /*26e80*/  IMAD.MOV R4, RZ, RZ, -R2 ;  /* 0x000000ffff047224 */ /* 0x001fc400078e0a02 */
[----:B------:R-:W-:Y:S02]  /*26e90*/  IMAD.MOV.U32 R2, RZ, RZ, R11 ;  /* 0x000000ffff027224 */ /* 0x000fe400078e000b */
[----:B-1----:R-:W-:Y:S02]  /*26ea0*/  IMAD R0, R3, R4, R0 ;  /* 0x0000000403007224 */ /* 0x002fe400078e0200 */
[----:B--2---:R-:W-:-:S04]  /*26eb0*/  IMAD.MOV R3, RZ, RZ, -R6 ;  /* 0x000000ffff037224 */ /* 0x004fc800078e0a06 */
[----:B---3--:R-:W-:Y:S01]  /*26ec0*/  @P0 IMAD R0, R8, R3, R5 ;  /* 0x0000000308000224 */ /* 0x008fe200078e0205 */
[----:B------:R-:W-:Y:S01]  /*26ed0*/  ISETP.NE.U32.AND P0, PT, RZ, UR4, PT ;  /* 0x00000004ff007c0c */ /* 0x000fe2000bf05070 */
[----:B------:R-:W-:-:S03]  /*26ee0*/  IMAD.MOV.U32 R3, RZ, RZ, R12 ;  /* 0x000000ffff037224 */ /* 0x000fc600078e000c */
[----:B------:R-:W-:-:S13]  /*26ef0*/  ISETP.NE.AND.EX P0, PT, RZ, UR5, PT, P0 ;  /* 0x00000005ff007c0c */ /* 0x000fda000bf05300 */
[----:B------:R-:W-:Y:S05]  /*26f00*/  @!P0 BRA `(.L_x_573) ;  /* 0x0000000000288947 */ /* 0x000fea0003800000 */
[----:B------:R-:W-:Y:S02]  /*26f10*/  ULDC UR6, c[0x0][0x634] ;  /* 0x00018d0000067ab9 */ /* 0x000fe40000000800 */
[----:B------:R-:W-:-:S05]  /*26f20*/  IADD3 R3, P0, R11, UR6, RZ ;  /* 0x000000060b037c10 */ /* 0x000fca000ff1e0ff */
[----:B------:R-:W-:-:S04]  /*26f30*/  IMAD.X R7, RZ, RZ, R12, P0 ;  /* 0x000000ffff077224 */ /* 0x000fc800000e060c */
[----:B------:R-:W-:-:S04]  /*26f40*/  IMAD.WIDE.U32 R4, R7, UR4, RZ ;  /* 0x0000000407047c25 */ /* 0x000fc8000f8e00ff */
[----:B------:R-:W-:-:S04]  /*26f50*/  IMAD.WIDE.U32 R4, P0, R3, UR5, R4 ;  /* 0x0000000503047c25 */ /* 0x000fc8000f800004 */
[----:B------:R-:W-:-:S04]  /*26f60*/  IMAD.WIDE.U32 R2, R3, UR4, RZ ;  /* 0x0000000403027c25 */ /* 0x000fc8000f8e00ff */
[----:B------:R-:W-:Y:S01]  /*26f70*/  IMAD.MOV.U32 R2, RZ, RZ, R5 ;  /* 0x000000ffff027224 */ /* 0x000fe200078e0005 */
[----:B------:R-:W-:Y:S01]  /*26f80*/  IADD3 RZ, P1, R3, R4, RZ ;  /* 0x0000000403ff7210 */ /* 0x000fe20007f3e0ff */
[----:B------:R-:W-:-:S04]  /*26f90*/  IMAD.X R3, RZ, RZ, RZ, P0 ;  /* 0x000000ffff037224 */ /* 0x000fc800000e06ff */
[----:B------:R-:W-:-:S08]  /*26fa0*/  IMAD.WIDE.U32.X R2, R7, UR5, R2, P1 ;  /* 0x0000000507027c25 */ /* 0x000fd000088e0402 */
.L_x_573:
[--C-:B------:R-:W-:Y:S01]  /*26fb0*/  SHF.R.U64 R16, R2, UR7, R3.reuse ;  /* 0x0000000702107c19 */ /* 0x100fe20008001203 */
[----:B------:R-:W-:Y:S01]  /*26fc0*/  ULDC.64 UR4, c[0x0][0x620] ;  /* 0x0001880000047ab9 */ /* 0x000fe20000000a00 */
[----:B------:R-:W-:Y:S01]  /*26fd0*/  SHF.R.U32.HI R2, RZ, UR7, R3 ;  /* 0x00000007ff027c19 */ /* 0x000fe20008011603 */
[----:B------:R-:W-:Y:S01]  /*26fe0*/  IMAD.MOV.U32 R3, RZ, RZ, R12 ;  /* 0x000000ffff037224 */ /* 0x000fe200078e000c */
[----:B------:R-:W-:Y:S01]  /*26ff0*/  IADD3 R7, P0, RZ, -R16, RZ ;  /* 0x80000010ff077210 */ /* 0x000fe20007f1e0ff */
[----:B------:R-:W-:-:S04]  /*27000*/  ULDC.64 UR6, c[0x0][0x640] ;  /* 0x0001900000067ab9 */ /* 0x000fc80000000a00 */
[----:B------:R-:W-:Y:S01]  /*27010*/  IMAD.X R2, RZ, RZ, ~R2, P0 ;  /* 0x000000ffff027224 */ /* 0x000fe200000e0e02 */
[----:B------:R-:W-:-:S03]  /*27020*/  ISETP.NE.U32.AND P0, PT, RZ, UR6, PT ;  /* 0x00000006ff007c0c */ /* 0x000fc6000bf05070 */
[----:B------:R-:W-:Y:S01]  /*27030*/  IMAD R2, R2, UR4, RZ ;  /* 0x0000000402027c24 */ /* 0x000fe2000f8e02ff */
[----:B------:R-:W-:-:S03]  /*27040*/  ISETP.NE.AND.EX P0, PT, RZ, UR7, PT, P0 ;  /* 0x00000007ff007c0c */ /* 0x000fc6000bf05300 */
[----:B------:R-:W-:Y:S02]  /*27050*/  IMAD R5, R7, UR5, R2 ;  /* 0x0000000507057c24 */ /* 0x000fe4000f8e0202 */
[----:B------:R-:W-:-:S04]  /*27060*/  IMAD.MOV.U32 R2, RZ, RZ, R11 ;  /* 0x000000ffff027224 */ /* 0x000fc800078e000b */
[----:B------:R-:W-:Y:S01]  /*27070*/  IMAD.WIDE.U32 R2, R7, UR4, R2 ;  /* 0x0000000407027c25 */ /* 0x000fe2000f8e0002 */
[----:B------:R-:W-:-:S03]  /*27080*/  ULDC UR4, c[0x0][0x618] ;  /* 0x0001860000047ab9 */ /* 0x000fc60000000800 */
[----:B------:R-:W-:-:S05]  /*27090*/  IMAD.IADD R3, R3, 0x1, R5 ;  /* 0x0000000103037824 */ /* 0x000fca00078e0205 */
[--C-:B------:R-:W-:Y:S02]  /*270a0*/  SHF.R.U64 R6, R2, UR4, R3.reuse ;  /* 0x0000000402067c19 */ /* 0x100fe40008001203 */
[----:B------:R-:W-:Y:S01]  /*270b0*/  SHF.R.U32.HI R3, RZ, UR4, R3 ;  /* 0x00000004ff037c19 */ /* 0x000fe20008011603 */
[----:B------:R-:W-:-:S03]  /*270c0*/  ULDC UR4, c[0x0][0x608] ;  /* 0x0001820000047ab9 */ /* 0x000fc60000000800 */
[--C-:B------:R-:W-:Y:S02]  /*270d0*/  SHF.R.U64 R7, R6, UR4, R3.reuse ;  /* 0x0000000406077c19 */ /* 0x100fe40008001203 */
[----:B------:R-:W-:Y:S01]  /*270e0*/  SHF.R.U32.HI R2, RZ, UR4, R3 ;  /* 0x00000004ff027c19 */ /* 0x000fe20008011603 */
[----:B------:R-:W-:-:S03]  /*270f0*/  ULDC UR4, c[0x0][0x658] ;  /* 0x0001960000047ab9 */ /* 0x000fc60000000800 */
[--C-:B------:R-:W-:Y:S02]  /*27100*/  SHF.R.U64 R8, R7, UR4, R2.reuse ;  /* 0x0000000407087c19 */ /* 0x100fe40008001202 */
[----:B------:R-:W-:-:S03]  /*27110*/  SHF.R.U32.HI R9, RZ, UR4, R2 ;  /* 0x00000004ff097c19 */ /* 0x000fc60008011602 */
[----:B------:R-:W-:Y:S02]  /*27120*/  IMAD.MOV.U32 R2, RZ, RZ, R8 ;  /* 0x000000ffff027224 */ /* 0x000fe400078e0008 */
[----:B------:R-:W-:Y:S01]  /*27130*/  IMAD.MOV.U32 R3, RZ, RZ, R9 ;  /* 0x000000ffff037224 */ /* 0x000fe200078e0009 */
[----:B------:R-:W-:Y:S06]  /*27140*/  @!P0 BRA `(.L_x_574) ;  /* 0x0000000000288947 */ /* 0x000fec0003800000 */
        /* <DEDUP_REMOVED lines=10> */
.L_x_574:
[----:B------:R-:W-:Y:S01]  /*271f0*/  ULDC UR4, c[0x0][0x648] ;  /* 0x0001920000047ab9 */ /* 0x000fe20000000800 */
[----:B------:R-:W-:Y:S01]  /*27200*/  LOP3.LUT R7, R7, UR38, RZ, 0xc0, !PT ;  /* 0x0000002607077c12 */ /* 0x000fe2000f8ec0ff */
[----:B------:R-:W-:Y:S01]  /*27210*/  UISETP.NE.AND UP0, UPT, UR42, URZ, UPT ;  /* 0x0000003f2a00728c */ /* 0x000fe2000bf05270 */
[----:B------:R-:W-:Y:S01]  /*27220*/  SHF.R.U64 R2, R2, UR4, R3 ;  /* 0x0000000402027c19 */ /* 0x000fe20008001203 */
[----:B------:R-:W-:-:S04]  /*27230*/  ULDC UR4, c[0x0][0x638] ;  /* 0x00018e0000047ab9 */ /* 0x000fc80000000800 */
[----:B------:R-:W-:Y:S01]  /*27240*/  IMAD.MOV R3, RZ, RZ, -R2 ;  /* 0x000000ffff037224 */ /* 0x000fe200078e0a02 */
[----:B------:R-:W-:Y:S01]  /*27250*/  PLOP3.LUT P0, PT, PT, PT, UP0, 0x40, 0x0 ;  /* 0x000000000000781c */ /* 0x000fe20003f0e808 */
[----:B------:R-:W-:Y:S01]  /*27260*/  IMAD R7, R2, UR39, R7 ;  /* 0x0000002702077c24 */ /* 0x000fe2000f8e0207 */
[----:B------:R-:W-:Y:S01]  /*27270*/  PLOP3.LUT P1, PT, PT, PT, UP0, 0x40, 0x0 ;  /* 0x000000000000781c */ /* 0x000fe20003f2e808 */
[----:B------:R-:W-:Y:S01]  /*27280*/  IMAD R8, R3, UR4, R8 ;  /* 0x0000000403087c24 */ /* 0x000fe2000f8e0208 */
[----:B------:R-:W-:Y:S01]  /*27290*/  ULDC UR4, c[0x0][0x610] ;  /* 0x0001840000047ab9 */ /* 0x000fe20000000800 */
[----:B------:R-:W-:Y:S01]  /*272a0*/  LOP3.LUT R3, R6, UR40, RZ, 0xc0, !PT ;  /* 0x0000002806037c12 */ /* 0x000fe2000f8ec0ff */
[----:B------:R-:W-:Y:S01]  /*272b0*/  IMAD R0, R7, UR4, R0 ;  /* 0x0000000407007c24 */ /* 0x000fe2000f8e0200 */
[----:B------:R-:W-:-:S03]  /*272c0*/  ULDC UR4, c[0x0][0x600] ;  /* 0x0001800000047ab9 */ /* 0x000fc60000000800 */
[----:B------:R-:W-:-:S05]  /*272d0*/  IMAD R3, R8, UR4, R3 ;  /* 0x0000000408037c24 */ /* 0x000fca000f8e0203 */
[----:B------:R-:W-:Y:S02]  /*272e0*/  SEL R4, R3, R0, P0 ;  /* 0x0000000003047207 */ /* 0x000fe40000000000 */
[----:B------:R-:W-:Y:S01]  /*272f0*/  SEL R2, R0, R3, P1 ;  /* 0x0000000300027207 */ /* 0x000fe20000800000 */
[----:B------:R-:W-:Y:S02]  /*27300*/  IMAD.MOV.U32 R0, RZ, RZ, 0x1 ;  /* 0x00000001ff007424 */ /* 0x000fe400078e00ff */
[----:B------:R0:W-:Y:S04]  /*27310*/  STL [R1], R4 ;  /* 0x0000000401007387 */ /* 0x0001e80000100800 */
[----:B------:R0:W-:Y:S02]  /*27320*/  STL [R1+0x4], R2 ;  /* 0x0000040201007387 */ /* 0x0001e40000100800 */
.L_x_572:
[----:B------:R-:W-:Y:S05]  /*27330*/  BSYNC B0 ;  /* 0x0000000000007941 */ /* 0x000fea0003800000 */
.L_x_571:
[----:B------:R-:W-:-:S13]  /*27340*/  LOP3.LUT P0, RZ, R0, 0xff, RZ, 0xc0, !PT ;  /* 0x000000ff00ff7812 */ /* 0x000fda000780c0ff */
[----:B------:R-:W-:Y:S05]  /*27350*/  @P0 BRA `(.L_x_575) ;  /* 0xfffffff0002c0947 */ /* 0x000fea000383ffff */
[----:B------:R-:W-:Y:S05]  /*27360*/  BSYNC B7 ;  /* 0x0000000000077941 */ /* 0x000fea0003800000 */
.L_x_561:
[----:B------:R-:W-:-:S03]  /*27370*/  UMOV UR4, 0xffffffff ;  /* 0xffffffff00047882 */ /* 0x000fc60000000000 */
[----:B------:R-:W-:Y:S05]  /*27380*/  BRA.DIV UR4, `(.L_x_576) ;  /* 0x00000006042c7947 */ /* 0x000fea000b800000 */
[----:B------:R-:W-:-:S13]  /*27390*/  ELECT P6, URZ, PT ;  /* 0x00000000003f782f */ /* 0x000fda00038c0000 */
.L_x_591:
[----:B------:R-:W-:Y:S04]  /*273a0*/  BSSY B0, `(.L_x_577) ;  /* 0x0000025000007945 */ /* 0x000fe80003800000 */
[----:B------:R-:W-:Y:S05]  /*273b0*/  @!P6 BRA `(.L_x_578) ;  /* 0x00000000008ce947 */ /* 0x000fea0003800000 */
[----:B------:R-:W-:-:S04]  /*273c0*/  ULOP3.LUT UR4, UR43, 0x2, URZ, 0xfc, !UPT ;  /* 0x000000022b047892 */ /* 0x000fc8000f8efc3f */
[----:B------:R-:W-:-:S06]  /*273d0*/  UISETP.NE.AND UP0, UPT, UR4, 0x3, UPT ;  /* 0x000000030400788c */ /* 0x000fcc000bf05270 */
[----:B------:R-:W-:-:S13]  /*273e0*/  PLOP3.LUT P0, PT, PT, PT, UP0, 0x80, 0x0 ;  /* 0x000000000000781c */ /* 0x000fda0003f0f008 */
[----:B------:R-:W-:Y:S05]  /*273f0*/  @!P0 BRA `(.L_x_579) ;  /* 0x0000000000048947 */ /* 0x000fea0003800000 */
[----:B------:R-:W-:Y:S01]  /*27400*/  BPT.TRAP 0x1 ;  /* 0x000000040000795c */ /* 0x000fe20000300000 */
.L_x_579:
[----:B01----:R-:W2:Y:S01]  /*27410*/  LDL R4, [R1+0x8] ;  /* 0x0000080001047983 */ /* 0x003ea20000100800 */
[----:B------:R-:W-:Y:S02]  /*27420*/  MOV R0, 0x400 ;  /* 0x0000040000007802 */ /* 0x000fe40000000f00 */
[----:B------:R-:W-:Y:S01]  /*27430*/  SHF.L.U32 R2, R18, 0x1f, RZ ;  /* 0x0000001f12027819 */ /* 0x000fe200000006ff */
[----:B------:R-:W0:Y:S02]  /*27440*/  S2R R3, SR_CgaCtaId ;  /* 0x0000000000037919 */ /* 0x000e240000008800 */
[----:B0-----:R-:W-:-:S05]  /*27450*/  LEA R0, R3, R0, 0x18 ;  /* 0x0000000003007211 */ /* 0x001fca00078ec0ff */
[----:B------:R-:W-:-:S04]  /*27460*/  VIADD R0, R0, 0x18 ;  /* 0x0000001800007836 */ /* 0x000fc80000000000 */
[----:B--2---:R-:W-:-:S04]  /*27470*/  IMAD R3, R4, 0x8, R0 ;  /* 0x0000000804037824 */ /* 0x004fc800078e0200 */
[----:B------:R-:W0:Y:S02]  /*27480*/  SYNCS.PHASECHK.TRANS64.TRYWAIT P0, [R3+URZ], R2 ;  /* 0x00000002030075a7 */ /* 0x000e24000800017f */
[----:B0-----:R-:W-:Y:S05]  /*27490*/  @!P0 BRA `(.L_x_580) ;  /* 0x0000000400088947 */ /* 0x001fea0003800000 */
.L_x_592:
[----:B------:R-:W0:Y:S02]  /*274a0*/  LDL.LU R4, [R1+0x8] ;  /* 0x0000080001047983 */ /* 0x000e240000300800 */
[----:B0-----:R-:W-:-:S05]  /*274b0*/  VIADD R2, R4, 0x1 ;  /* 0x0000000104027836 */ /* 0x001fca0000000000 */
[----:B------:R-:W-:-:S04]  /*274c0*/  ISETP.NE.AND P0, PT, R2, 0x3, PT ;  /* 0x000000030200780c */ /* 0x000fc80003f05270 */
[----:B------:R-:W-:Y:S02]  /*274d0*/  SEL R3, RZ, 0x1, P0 ;  /* 0x00000001ff037807 */ /* 0x000fe40000000000 */
[----:B------:R-:W-:Y:S02]  /*274e0*/  SEL R5, R2, RZ, P0 ;  /* 0x000000ff02057207 */ /* 0x000fe40000000000 */
[----:B------:R-:W-:-:S03]  /*274f0*/  LOP3.LUT R7, R18, R3, RZ, 0x3c, !PT ;  /* 0x0000000312077212 */ /* 0x000fc600078e3cff */
[----:B------:R-:W-:Y:S01]  /*27500*/  IMAD R3, R5, 0x8, R0 ;  /* 0x0000000805037824 */ /* 0x000fe200078e0200 */
[----:B------:R-:W-:-:S04]  /*27510*/  SHF.L.U32 R2, R7, 0x1f, RZ ;  /* 0x0000001f07027819 */ /* 0x000fc800000006ff */
[----:B------:R-:W0:Y:S02]  /*27520*/  SYNCS.PHASECHK.TRANS64.TRYWAIT P0, [R3+URZ], R2 ;  /* 0x00000002030075a7 */ /* 0x000e24000800017f */
[----:B0-----:R-:W-:Y:S05]  /*27530*/  @!P0 BRA `(.L_x_581) ;  /* 0x0000000000f48947 */ /* 0x001fea0003800000 */
.L_x_593:
[----:B0-----:R-:W-:-:S05]  /*27540*/  VIADD R2, R5, 0x1 ;  /* 0x0000000105027836 */ /* 0x001fca0000000000 */
[----:B------:R-:W-:-:S04]  /*27550*/  ISETP.NE.AND P0, PT, R2, 0x3, PT ;  /* 0x000000030200780c */ /* 0x000fc80003f05270 */
[----:B------:R-:W-:Y:S02]  /*27560*/  SEL R4, RZ, 0x1, P0 ;  /* 0x00000001ff047807 */ /* 0x000fe40000000000 */
[----:B------:R-:W-:Y:S02]  /*27570*/  SEL R3, R2, RZ, P0 ;  /* 0x000000ff02037207 */ /* 0x000fe40000000000 */
[----:B------:R-:W-:-:S03]  /*27580*/  LOP3.LUT R4, R7, R4, RZ, 0x3c, !PT ;  /* 0x0000000407047212 */ /* 0x000fc600078e3cff */
[----:B------:R-:W-:Y:S01]  /*27590*/  IMAD R3, R3, 0x8, R0 ;  /* 0x0000000803037824 */ /* 0x000fe200078e0200 */
[----:B------:R-:W-:-:S07]  /*275a0*/  SHF.L.U32 R0, R4, 0x1f, RZ ;  /* 0x0000001f04007819 */ /* 0x000fce00000006ff */
.L_x_582:
[----:B0-----:R0:W1:Y:S02]  /*275b0*/  SYNCS.PHASECHK.TRANS64.TRYWAIT P0, [R3+URZ], R0 ;  /* 0x00000000030075a7 */ /* 0x001064000800017f */
[----:B-1----:R-:W-:Y:S05]  /*275c0*/  @!P0 NANOSLEEP.SYNCS 0x989680 ;  /* 0x009896800000895d */ /* 0x002fea0003900000 */
[----:B------:R-:W1:Y:S02]  /*275d0*/  @!P0 SYNCS.PHASECHK.TRANS64 P0, [R3+URZ], R0 ;  /* 0x00000000030085a7 */ /* 0x000e64000800007f */
[----:B-1----:R-:W-:Y:S05]  /*275e0*/  @!P0 BRA `(.L_x_582) ;  /* 0xfffffffc00f08947 */ /* 0x002fea000383ffff */
.L_x_578:
[----:B------:R-:W-:Y:S05]  /*275f0*/  BSYNC B0 ;  /* 0x0000000000007941 */ /* 0x000fea0003800000 */
.L_x_577:
[----:B------:R-:W-:Y:S05]  /*27600*/  EXIT ;  /* 0x000000000000794d */ /* 0x000fea0003800000 */
.L_x_16:
[----:B------:R-:W-:Y:S02]  /*27610*/  IMAD.MOV.U32 R12, RZ, RZ, RZ ;  /* 0x000000ffff0c7224 */ /* 0x000fe400078e00ff */
[----:B------:R-:W-:Y:S02]  /*27620*/  IMAD.MOV.U32 R11, RZ, RZ, 0x1f ;  /* 0x0000001fff0b7424 */ /* 0x000fe400078e00ff */
[----:B------:R-:W-:-:S07]  /*27630*/  IMAD.MOV.U32 R15, RZ, RZ, -0x1 ;  /* 0xffffffffff0f7424 */ /* 0x000fce00078e00ff */
[----:B--2--5:R-:W-:Y:S05]  /*27640*/  WARPSYNC.COLLECTIVE R15, `(.L_x_583) ;  /* 0x000000000f087348 */ /* 0x024fea0003c00000 */
[----:B------:R0:W1:Y:S02]  /*27650*/  SHFL.IDX P6, R14, R13, R12, R11 ;  /* 0x0000000c0d0e7389 */ /* 0x00006400000c000b */
[----:B012--5:R-:W-:Y:S01]  /*27660*/  ENDCOLLECTIVE ;  /* 0x000000000000791b */ /* 0x027fe20003800000 */
.L_x_583:
[----:B------:R-:W-:Y:S05]  /*27670*/  BRA `(.L_x_584) ;  /* 0xfffffd9c00a87947 */ /* 0x000fea000383ffff */
.L_x_20:
[----:B-1----:R1:W3:Y:S02]  /*27680*/  SYNCS.PHASECHK.TRANS64.TRYWAIT P1, [R3+URZ], R0 ;  /* 0x00000000030075a7 */ /* 0x0022e4000802017f */
[----:B---3--:R-:W-:Y:S05]  /*27690*/  @!P1 NANOSLEEP.SYNCS 0x989680 ;  /* 0x009896800000995d */ /* 0x008fea0003900000 */
[----:B------:R-:W3:Y:S02]  /*276a0*/  @!P1 SYNCS.PHASECHK.TRANS64 P1, [R3+URZ], R0 ;  /* 0x00000000030095a7 */ /* 0x000ee4000802007f */
[----:B---3--:R-:W-:Y:S05]  /*276b0*/  @!P1 BRA `(.L_x_20) ;  /* 0xfffffffc00f09947 */ /* 0x008fea000383ffff */
[----:B------:R-:W-:Y:S05]  /*276c0*/  BRA `(.L_x_19) ;  /* 0xfffffd9c00d47947 */ /* 0x000fea000383ffff */
.L_x_25:
[----:B0-----:R0:W1:Y:S02]  /*276d0*/  SYNCS.PHASECHK.TRANS64.TRYWAIT P1, [R3+URZ], R0 ;  /* 0x00000000030075a7 */ /* 0x001064000802017f */
[----:B-1----:R-:W-:Y:S05]  /*276e0*/  @!P1 NANOSLEEP.SYNCS 0x989680 ;  /* 0x009896800000995d */ /* 0x002fea0003900000 */
[----:B------:R-:W1:Y:S02]  /*276f0*/  @!P1 SYNCS.PHASECHK.TRANS64 P1, [R3+URZ], R0 ;  /* 0x00000000030095a7 */ /* 0x000e64000802007f */
[----:B-1----:R-:W-:Y:S05]  /*27700*/  @!P1 BRA `(.L_x_25) ;  /* 0xfffffffc00f09947 */ /* 0x002fea000383ffff */
[----:B------:R-:W-:Y:S05]  /*27710*/  BRA `(.L_x_24) ;  /* 0xfffffdf400bc7947 */ /* 0x000fea000383ffff */
.L_x_33:
[----:B0-----:R0:W1:Y:S02]  /*27720*/  SYNCS.PHASECHK.TRANS64.TRYWAIT P1, [R11+URZ], R10 ;  /* 0x0000000a0b0075a7 */ /* 0x001064000802017f */
[----:B-1----:R-:W-:Y:S05]  /*27730*/  @!P1 NANOSLEEP.SYNCS 0x989680 ;  /* 0x009896800000995d */ /* 0x002fea0003900000 */
[----:B------:R-:W1:Y:S02]  /*27740*/  @!P1 SYNCS.PHASECHK.TRANS64 P1, [R11+URZ], R10 ;  /* 0x0000000a0b0095a7 */ /* 0x000e64000802007f */
[----:B-1----:R-:W-:Y:S05]  /*27750*/  @!P1 BRA `(.L_x_33) ;  /* 0xfffffffc00f09947 */ /* 0x002fea000383ffff */
[----:B------:R-:W-:Y:S05]  /*27760*/  BRA `(.L_x_32) ;  /* 0xfffffe4000ac7947 */ /* 0x000fea000383ffff */
.L_x_562:
[----:B------:R-:W-:Y:S01]  /*27770*/  BSSY B0, `(.L_x_585) ;  /* 0x0000006000007945 */ /* 0x000fe20003800000 */
[----:B------:R-:W-:-:S07]  /*27780*/  IMAD.MOV.U32 R15, RZ, RZ, -0x1 ;  /* 0xffffffffff0f7424 */ /* 0x000fce00078e00ff */
[----:B------:R-:W-:Y:S05]  /*27790*/  WARPSYNC.COLLECTIVE R15, `(.L_x_586) ;  /* 0x000000000f0c7348 */ /* 0x000fea0003c00000 */
[----:B------:R-:W-:Y:S02]  /*277a0*/  ELECT P6, UR62, PT ;  /* 0x00000000003e782f */ /* 0x000fe400038c0000 */
[----:B------:R-:W-:Y:S01]  /*277b0*/  MOV R14, UR62 ;  /* 0x0000003e000e7c02 */ /* 0x000fe20008000f00 */
[----:B------:R-:W-:Y:S10]  /*277c0*/  ENDCOLLECTIVE ;  /* 0x000000000000791b */ /* 0x000ff40003800000 */
.L_x_586:
[----:B------:R-:W-:Y:S05]  /*277d0*/  BSYNC B0 ;  /* 0x0000000000007941 */ /* 0x000fea0003800000 */
.L_x_585:
[----:B------:R-:W-:Y:S05]  /*277e0*/  BRA `(.L_x_587) ;  /* 0xffffffec00147947 */ /* 0x000fea000383ffff */
.L_x_567:
[----:B0-----:R0:W2:Y:S02]  /*277f0*/  SYNCS.PHASECHK.TRANS64.TRYWAIT P0, [R8+URZ+0x18], R5 ;  /* 0x00001805080075a7 */ /* 0x0010a4000800017f */
[----:B--2---:R-:W-:Y:S05]  /*27800*/  @!P0 NANOSLEEP.SYNCS 0x989680 ;  /* 0x009896800000895d */ /* 0x004fea0003900000 */
[----:B------:R-:W2:Y:S02]  /*27810*/  @!P0 SYNCS.PHASECHK.TRANS64 P0, [R8+URZ+0x18], R5 ;  /* 0x00001805080085a7 */ /* 0x000ea4000800007f */
[----:B--2---:R-:W-:Y:S05]  /*27820*/  @!P0 BRA `(.L_x_567) ;  /* 0xfffffffc00f08947 */ /* 0x004fea000383ffff */
[----:B------:R-:W-:Y:S05]  /*27830*/  BRA `(.L_x_588) ;  /* 0xffffffec00f87947 */ /* 0x000fea000383ffff */
.L_x_576:
[----:B------:R-:W-:Y:S01]  /*27840*/  BSSY B0, `(.L_x_589) ;  /* 0x0000006000007945 */ /* 0x000fe20003800000 */
[----:B------:R-:W-:-:S07]  /*27850*/  IMAD.MOV.U32 R15, RZ, RZ, -0x1 ;  /* 0xffffffffff0f7424 */ /* 0x000fce00078e00ff */
[----:B01----:R-:W-:Y:S05]  /*27860*/  WARPSYNC.COLLECTIVE R15, `(.L_x_590) ;  /* 0x000000000f0c7348 */ /* 0x003fea0003c00000 */
[----:B------:R-:W-:Y:S02]  /*27870*/  ELECT P6, UR62, PT ;  /* 0x00000000003e782f */ /* 0x000fe400038c0000 */
[----:B------:R-:W-:Y:S01]  /*27880*/  MOV R14, UR62 ;  /* 0x0000003e000e7c02 */ /* 0x000fe20008000f00 */
[----:B01----:R-:W-:Y:S10]  /*27890*/  ENDCOLLECTIVE ;  /* 0x000000000000791b */ /* 0x003ff40003800000 */
.L_x_590:
[----:B------:R-:W-:Y:S05]  /*278a0*/  BSYNC B0 ;  /* 0x0000000000007941 */ /* 0x000fea0003800000 */
.L_x_589:
[----:B------:R-:W-:Y:S05]  /*278b0*/  BRA `(.L_x_591) ;  /* 0xfffffff800b87947 */ /* 0x000fea000383ffff */
.L_x_580:
[----:B0-----:R0:W1:Y:S02]  /*278c0*/  SYNCS.PHASECHK.TRANS64.TRYWAIT P0, [R3+URZ], R2 ;  /* 0x00000002030075a7 */ /* 0x001064000800017f */
[----:B-1----:R-:W-:Y:S05]  /*278d0*/  @!P0 NANOSLEEP.SYNCS 0x989680 ;  /* 0x009896800000895d */ /* 0x002fea0003900000 */
[----:B------:R-:W1:Y:S02]  /*278e0*/  @!P0 SYNCS.PHASECHK.TRANS64 P0, [R3+URZ], R2 ;  /* 0x00000002030085a7 */ /* 0x000e64000800007f */
[----:B-1----:R-:W-:Y:S05]  /*278f0*/  @!P0 BRA `(.L_x_580) ;  /* 0xfffffffc00f08947 */ /* 0x002fea000383ffff */
[----:B------:R-:W-:Y:S05]  /*27900*/  BRA `(.L_x_592) ;  /* 0xfffffff800e47947 */ /* 0x000fea000383ffff */
.L_x_581:
[----:B0-----:R0:W1:Y:S02]  /*27910*/  SYNCS.PHASECHK.TRANS64.TRYWAIT P0, [R3+URZ], R2 ;  /* 0x00000002030075a7 */ /* 0x001064000800017f */
[----:B-1----:R-:W-:Y:S05]  /*27920*/  @!P0 NANOSLEEP.SYNCS 0x989680 ;  /* 0x009896800000895d */ /* 0x002fea0003900000 */
[----:B------:R-:W1:Y:S02]  /*27930*/  @!P0 SYNCS.PHASECHK.TRANS64 P0, [R3+URZ], R2 ;  /* 0x00000002030085a7 */ /* 0x000e64000800007f */
[----:B-1----:R-:W-:Y:S05]  /*27940*/  @!P0 BRA `(.L_x_581) ;  /* 0xfffffffc00f08947 */ /* 0x002fea000383ffff */
[----:B------:R-:W-:Y:S05]  /*27950*/  BRA `(.L_x_593) ;  /* 0xfffffff800f87947 */ /* 0x000fea000383ffff */
.L_x_594:
[----:B------:R-:W-:-:S00]  /*27960*/  BRA `(.L_x_594) ;  /* 0xfffffffc00fc7947 */ /* 0x000fc0000383ffff */
[----:B------:R-:W-:-:S00]  /*27970*/  NOP ;  /* 0x0000000000007918 */ /* 0x000fc00000000000 */
        /* <DEDUP_REMOVED lines=8> */
.L_x_595:


//--------------------- .nv.global.init           --------------------------
	.section	.nv.global.init,"aw",@progbits
.nv.global.init:
	.type		$str$24,@object
	.size		$str$24,($str$25 - $str$24)
$str$24:
        /*0000*/ 	.byte	0x28, 0x61, 0x64, 0x64, 0x72, 0x65, 0x73, 0x73, 0x20, 0x26, 0x20, 0x6d, 0x61, 0x73, 0x6b, 0x29
        /*0010*/ 	.byte	0x20, 0x3d, 0x3d, 0x20, 0x30, 0x00
	.type		$str$25,@object
	.size		$str$25,(__unnamed_2 - $str$25)
$str$25:
        /*0016*/ 	.byte	0x2f, 0x74, 0x6d, 0x70, 0x2f, 0x63, 0x75, 0x74, 0x6c, 0x61, 0x73, 0x73, 0x5f, 0x73, 0x77, 0x65
        /*0026*/ 	.byte	0x65, 0x70, 0x5f, 0x73, 0x72, 0x63, 0x2f, 0x69, 0x6e, 0x63, 0x6c, 0x75, 0x64, 0x65, 0x2f, 0x63
        /*0036*/ 	.byte	0x75, 0x74, 0x65, 0x2f, 0x70, 0x6f, 0x69, 0x6e, 0x74, 0x65, 0x72, 0x5f, 0x66, 0x6c, 0x61, 0x67
        /*0046*/ 	.byte	0x67, 0x65, 0x64, 0x2e, 0x68, 0x70, 0x70, 0x00
	.type		__unnamed_2,@object
	.size		__unnamed_2,(__unnamed_1 - __unnamed_2)
__unnamed_2:
        /* <DEDUP_REMOVED lines=30> */
	.type		__unnamed_1,@object
	.size		__unnamed_1,(.L_0 - __unnamed_1)
__unnamed_1:
        /* <DEDUP_REMOVED lines=29> */
        /*03f2*/ 	.byte	0x3e, 0x3e, 0x3e, 0x3e, 0x20, 0x26, 0x5d, 0x00
.L_0:


//--------------------- .nv.shared._ZN7cutlass13device_kernelINS_4gemm6kernel13GemmUniversalIN4cute5tupleIJiiiiEEENS1_10collective13CollectiveMmaINS1_39MainloopSm90TmaGmmaRmemAWarpSpecializedILi3ENS5_IJNS4_1CILi1EEESB_SB_EEENS1_35KernelTmaWarpSpecializedCooperativeEEENS5_IJNSA_ILi256EEESF_NSA_ILi128EEEEEENS_12float_e5m2_tENS5_IJSB_llEEENS_12float_e4m3_tENS5_IJlSB_lEEENS4_8TiledMMAINS4_8MMA_AtomIJNS4_4SM904GMMA31MMA_64x256x32_F32E5M2E4M3_RS_TNILNSP_7ScaleInE1ELSR_1EEEEEENS4_6LayoutINS5_IJNSA_ILi2EEESB_SB_EEENS5_IJSB_NSA_ILi0EEESX_EEEEENS5_IJNS4_10UnderscoreES10_S10_EEEEENS4_13SM90_TMA_LOADENS4_14ComposedLayoutINS4_7SwizzleILi3ELi4ELi3EEENS4_18smem_ptr_flag_bitsILi8EEENSU_INS5_IJSG_NSA_ILi8EEEEEENS5_IJSB_SG_EEEEEEENS4_9Copy_AtomIJNS4_39AutoVectorizingCopyWithAssumedAlignmentILi128EEESI_EEENS4_8identityES13_NS14_IS16_S18_NSU_INS5_IJS19_SG_EEENS5_IJSG_SB_EEEEEEEvS1I_EENS_8epilogue10collective6detail29Sm90TmaWarpSpecializedAdapterINS1P_15DefaultEpilogueISI_SL_SL_NS1O_6thread17LinearCombinationISI_Li1EffLNS1T_9ScaleType4KindE0ELNS_15FloatRoundStyleE2ESI_EENS1_15EpilogueDefaultEEEEEvvEEEEvNT_6ParamsE --------------------------
	.section	.nv.shared._ZN7cutlass13device_kernelINS_4gemm6kernel13GemmUniversalIN4cute5tupleIJiiiiEEENS1_10collective13CollectiveMmaINS1_39MainloopSm90TmaGmmaRmemAWarpSpecializedILi3ENS5_IJNS4_1CILi1EEESB_SB_EEENS1_35KernelTmaWarpSpecializedCooperativeEEENS5_IJNSA_ILi256EEESF_NSA_ILi128EEEEEENS_12float_e5m2_tENS5_IJSB_llEEENS_12float_e4m3_tENS5_IJlSB_lEEENS4_8TiledMMAINS4_8MMA_AtomIJNS4_4SM904GMMA31MMA_64x256x32_F32E5M2E4M3_RS_TNILNSP_7ScaleInE1ELSR_1EEEEEENS4_6LayoutINS5_IJNSA_ILi2EEESB_SB_EEENS5_IJSB_NSA_ILi0EEESX_EEEEENS5_IJNS4_10UnderscoreES10_S10_EEEEENS4_13SM90_TMA_LOADENS4_14ComposedLayoutINS4_7SwizzleILi3ELi4ELi3EEENS4_18smem_ptr_flag_bitsILi8EEENSU_INS5_IJSG_NSA_ILi8EEEEEENS5_IJSB_SG_EEEEEEENS4_9Copy_AtomIJNS4_39AutoVectorizingCopyWithAssumedAlignmentILi128EEESI_EEENS4_8identityES13_NS14_IS16_S18_NSU_INS5_IJS19_SG_EEENS5_IJSG_SB_EEEEEEEvS1I_EENS_8epilogue10collective6detail29Sm90TmaWarpSpecializedAdapterINS1P_15DefaultEpilogueISI_SL_SL_NS1O_6thread17LinearCombinationISI_Li1EffLNS1T_9ScaleType4KindE0ELNS_15FloatRoundStyleE2ESI_EENS1_15EpilogueDefaultEEEEEvvEEEEvNT_6ParamsE,"aw",@nobits
	.sectionflags	@""
	.align	16
	.zero		1024


//--------------------- .nv.shared.reserved.0     --------------------------
	.section	.nv.shared.reserved.0,"aw",@nobits
	.weak		__nv_reservedSMEM_offset_0_alias
	.size		__nv_reservedSMEM_offset_0_alias, 0, 0
	.other		__nv_reservedSMEM_offset_0_alias,@"STO_CUDA_RESERVED_SHARED STV_DEFAULT"
__nv_reservedSMEM_offset_0_alias:
	.zero		0


//--------------------- .nv.global                --------------------------
	.section	.nv.global,"aw",@nobits
.nv.global:
	.type		_ZN40_INTERNAL_78ce6f0f_4_k_cu_2de8273c_344204cute1_E,@object
	.size		_ZN40_INTERNAL_78ce6f0f_4_k_cu_2de8273c_344204cute1_E,(_ZN40_INTERNAL_78ce6f0f_4_k_cu_2de8273c_344204cuda3std3__45__cpo6cbeginE - _ZN40_INTERNAL_78ce6f0f_4_k_cu_2de8273c_344204cute1_E)
_ZN40_INTERNAL_78ce6f0f_4_k_cu_2de8273c_344204cute1_E:
	.zero		1
	.type		_ZN40_INTERNAL_78ce6f0f_4_k_cu_2de8273c_344204cuda3std3__45__cpo6cbeginE,@object
	.size		_ZN40_INTERNAL_78ce6f0f_4_k_cu_2de8273c_344204cuda3std3__45__cpo6cbeginE,(_ZN40_INTERNAL_78ce6f0f_4_k_cu_2de8273c_344204cuda3std3__48in_placeE - _ZN40_INTERNAL_78ce6f0f_4_k_cu_2de8273c_344204cuda3std3__45__cpo6cbeginE)
_ZN40_INTERNAL_78ce6f0f_4_k_cu_2de8273c_344204cuda3std3__45__cpo6cbeginE:
	.zero		1
	.type		_ZN40_INTERNAL_78ce6f0f_4_k_cu_2de8273c_344204cuda3std3__48in_placeE,@object
	.size		_ZN40_INTERNAL_78ce6f0f_4_k_cu_2de8273c_344204cuda3std3__48in_placeE,(_ZN40_INTERNAL_78ce6f0f_4_k_cu_2de8273c_344204cuda3std6ranges3__45__cpo9iter_moveE - _ZN40_INTERNAL_78ce6f0f_4_k_cu_2de8273c_344204cuda3std3__48in_placeE)
_ZN40_INTERNAL_78ce6f0f_4_k_cu_2de8273c_344204cuda3std3__48in_placeE:
	.zero		1
	.type		_ZN40_INTERNAL_78ce6f0f_4_k_cu_2de8273c_344204cuda3std6ranges3__45__cpo9iter_moveE,@object
	.size		_ZN40_INTERNAL_78ce6f0f_4_k_cu_2de8273c_344204cuda3std6ranges3__45__cpo9iter_moveE,(_ZN40_INTERNAL_78ce6f0f_4_k_cu_2de8273c_344204cuda3std3__45__cpo5beginE - _ZN40_INTERNAL_78ce6f0f_4_k_cu_2de8273c_344204cuda3std6ranges3__45__cpo9iter_moveE)
_ZN40_INTERNAL_78ce6f0f_4_k_cu_2de8273c_344204cuda3std6ranges3__45__cpo9iter_moveE:
	.zero		1
	.type		_ZN40_INTERNAL_78ce6f0f_4_k_cu_2de8273c_344204cuda3std3__45__cpo5beginE,@object
	.size		_ZN40_INTERNAL_78ce6f0f_4_k_cu_2de8273c_344204cuda3std3__45__cpo5beginE,(_ZN40_INTERNAL_78ce6f0f_4_k_cu_2de8273c_344204cuda3std3__442_GLOBAL__N__78ce6f0f_4_k_cu_2de8273c_344206ignoreE - _ZN40_INTERNAL_78ce6f0f_4_k_cu_2de8273c_344204cuda3std3__45__cpo5beginE)
_ZN40_INTERNAL_78ce6f0f_4_k_cu_2de8273c_344204cuda3std3__45__cpo5beginE:
	.zero		1
	.type		_ZN40_INTERNAL_78ce6f0f_4_k_cu_2de8273c_344204cuda3std3__442_GLOBAL__N__78ce6f0f_4_k_cu_2de8273c_344206ignoreE,@object
	.size		_ZN40_INTERNAL_78ce6f0f_4_k_cu_2de8273c_344204cuda3std3__442_GLOBAL__N__78ce6f0f_4_k_cu_2de8273c_344206ignoreE,(_ZN40_INTERNAL_78ce6f0f_4_k_cu_2de8273c_344204cute7productE - _ZN40_INTERNAL_78ce6f0f_4_k_cu_2de8273c_344204cuda3std3__442_GLOBAL__N__78ce6f0f_4_k_cu_2de8273c_344206ignoreE)
_ZN40_INTERNAL_78ce6f0f_4_k_cu_2de8273c_344204cuda3std3__442_GLOBAL__N__78ce6f0f_4_k_cu_2de8273c_344206ignoreE:
	.zero		1
	.type		_ZN40_INTERNAL_78ce6f0f_4_k_cu_2de8273c_344204cute7productE,@object
	.size		_ZN40_INTERNAL_78ce6f0f_4_k_cu_2de8273c_344204cute7productE,(_ZN40_INTERNAL_78ce6f0f_4_k_cu_2de8273c_344204cuda3std3__45__cpo3endE - _ZN40_INTERNAL_78ce6f0f_4_k_cu_2de8273c_344204cute7productE)
_ZN40_INTERNAL_78ce6f0f_4_k_cu_2de8273c_344204cute7productE:
	.zero		1
	.type		_ZN40_INTERNAL_78ce6f0f_4_k_cu_2de8273c_344204cuda3std3__45__cpo3endE,@object
	.size		_ZN40_INTERNAL_78ce6f0f_4_k_cu_2de8273c_344204cuda3std3__45__cpo3endE,(_ZN40_INTERNAL_78ce6f0f_4_k_cu_2de8273c_344204cuda3std3__419piecewise_constructE - _ZN40_INTERNAL_78ce6f0f_4_k_cu_2de8273c_344204cuda3std3__45__cpo3endE)
_ZN40_INTERNAL_78ce6f0f_4_k_cu_2de8273c_344204cuda3std3__45__cpo3endE:
	.zero		1
	.type		_ZN40_INTERNAL_78ce6f0f_4_k_cu_2de8273c_344204cuda3std3__419piecewise_constructE,@object
	.size		_ZN40_INTERNAL_78ce6f0f_4_k_cu_2de8273c_344204cuda3std3__419piecewise_constructE,(_ZN40_INTERNAL_78ce6f0f_4_k_cu_2de8273c_344204cuda3std3__45__cpo4cendE - _ZN40_INTERNAL_78ce6f0f_4_k_cu_2de8273c_344204cuda3std3__419piecewise_constructE)
_ZN40_INTERNAL_78ce6f0f_4_k_cu_2de8273c_344204cuda3std3__419piecewise_constructE:
	.zero		1
	.type		_ZN40_INTERNAL_78ce6f0f_4_k_cu_2de8273c_344204cuda3std3__45__cpo4cendE,@object
	.size		_ZN40_INTERNAL_78ce6f0f_4_k_cu_2de8273c_344204cuda3std3__45__cpo4cendE,(_ZN40_INTERNAL_78ce6f0f_4_k_cu_2de8273c_344204cuda3std6ranges3__45__cpo4swapE - _ZN40_INTERNAL_78ce6f0f_4_k_cu_2de8273c_344204cuda3std3__45__cpo4cendE)
_ZN40_INTERNAL_78ce6f0f_4_k_cu_2de8273c_344204cuda3std3__45__cpo4cendE:
	.zero		1
	.type		_ZN40_INTERNAL_78ce6f0f_4_k_cu_2de8273c_344204cuda3std6ranges3__45__cpo4swapE,@object
	.size		_ZN40_INTERNAL_78ce6f0f_4_k_cu_2de8273c_344204cuda3std6ranges3__45__cpo4swapE,(.L_9 - _ZN40_INTERNAL_78ce6f0f_4_k_cu_2de8273c_344204cuda3std6ranges3__45__cpo4swapE)
_ZN40_INTERNAL_78ce6f0f_4_k_cu_2de8273c_344204cuda3std6ranges3__45__cpo4swapE:
	.zero		1
.L_9:


//--------------------- .nv.constant0._ZN7cutlass13device_kernelINS_4gemm6kernel13GemmUniversalIN4cute5tupleIJiiiiEEENS1_10collective13CollectiveMmaINS1_39MainloopSm90TmaGmmaRmemAWarpSpecializedILi3ENS5_IJNS4_1CILi1EEESB_SB_EEENS1_35KernelTmaWarpSpecializedCooperativeEEENS5_IJNSA_ILi256EEESF_NSA_ILi128EEEEEENS_12float_e5m2_tENS5_IJSB_llEEENS_12float_e4m3_tENS5_IJlSB_lEEENS4_8TiledMMAINS4_8MMA_AtomIJNS4_4SM904GMMA31MMA_64x256x32_F32E5M2E4M3_RS_TNILNSP_7ScaleInE1ELSR_1EEEEEENS4_6LayoutINS5_IJNSA_ILi2EEESB_SB_EEENS5_IJSB_NSA_ILi0EEESX_EEEEENS5_IJNS4_10UnderscoreES10_S10_EEEEENS4_13SM90_TMA_LOADENS4_14ComposedLayoutINS4_7SwizzleILi3ELi4ELi3EEENS4_18smem_ptr_flag_bitsILi8EEENSU_INS5_IJSG_NSA_ILi8EEEEEENS5_IJSB_SG_EEEEEEENS4_9Copy_AtomIJNS4_39AutoVectorizingCopyWithAssumedAlignmentILi128EEESI_EEENS4_8identityES13_NS14_IS16_S18_NSU_INS5_IJS19_SG_EEENS5_IJSG_SB_EEEEEEEvS1I_EENS_8epilogue10collective6detail29Sm90TmaWarpSpecializedAdapterINS1P_15DefaultEpilogueISI_SL_SL_NS1O_6thread17LinearCombinationISI_Li1EffLNS1T_9ScaleType4KindE0ELNS_15FloatRoundStyleE2ESI_EENS1_15EpilogueDefaultEEEEEvvEEEEvNT_6ParamsE --------------------------
	.section	.nv.constant0._ZN7cutlass13device_kernelINS_4gemm6kernel13GemmUniversalIN4cute5tupleIJiiiiEEENS1_10collective13CollectiveMmaINS1_39MainloopSm90TmaGmmaRmemAWarpSpecializedILi3ENS5_IJNS4_1CILi1EEESB_SB_EEENS1_35KernelTmaWarpSpecializedCooperativeEEENS5_IJNSA_ILi256EEESF_NSA_ILi128EEEEEENS_12float_e5m2_tENS5_IJSB_llEEENS_12float_e4m3_tENS5_IJlSB_lEEENS4_8TiledMMAINS4_8MMA_AtomIJNS4_4SM904GMMA31MMA_64x256x32_F32E5M2E4M3_RS_TNILNSP_7ScaleInE1ELSR_1EEEEEENS4_6LayoutINS5_IJNSA_ILi2EEESB_SB_EEENS5_IJSB_NSA_ILi0EEESX_EEEEENS5_IJNS4_10UnderscoreES10_S10_EEEEENS4_13SM90_TMA_LOADENS4_14ComposedLayoutINS4_7SwizzleILi3ELi4ELi3EEENS4_18smem_ptr_flag_bitsILi8EEENSU_INS5_IJSG_NSA_ILi8EEEEEENS5_IJSB_SG_EEEEEEENS4_9Copy_AtomIJNS4_39AutoVectorizingCopyWithAssumedAlignmentILi128EEESI_EEENS4_8identityES13_NS14_IS16_S18_NSU_INS5_IJS19_SG_EEENS5_IJSG_SB_EEEEEEEvS1I_EENS_8epilogue10collective6detail29Sm90TmaWarpSpecializedAdapterINS1P_15DefaultEpilogueISI_SL_SL_NS1O_6thread17LinearCombinationISI_Li1EffLNS1T_9ScaleType4KindE0ELNS_15FloatRoundStyleE2ESI_EENS1_15EpilogueDefaultEEEEEvvEEEEvNT_6ParamsE,"a",@progbits
	.sectionflags	@""
	.align	4
.nv.constant0._ZN7cutlass13device_kernelINS_4gemm6kernel13GemmUniversalIN4cute5tupleIJiiiiEEENS1_10collective13CollectiveMmaINS1_39MainloopSm90TmaGmmaRmemAWarpSpecializedILi3ENS5_IJNS4_1CILi1EEESB_SB_EEENS1_35KernelTmaWarpSpecializedCooperativeEEENS5_IJNSA_ILi256EEESF_NSA_ILi128EEEEEENS_12float_e5m2_tENS5_IJSB_llEEENS_12float_e4m3_tENS5_IJlSB_lEEENS4_8TiledMMAINS4_8MMA_AtomIJNS4_4SM904GMMA31MMA_64x256x32_F32E5M2E4M3_RS_TNILNSP_7ScaleInE1ELSR_1EEEEEENS4_6LayoutINS5_IJNSA_ILi2EEESB_SB_EEENS5_IJSB_NSA_ILi0EEESX_EEEEENS5_IJNS4_10UnderscoreES10_S10_EEEEENS4_13SM90_TMA_LOADENS4_14ComposedLayoutINS4_7SwizzleILi3ELi4ELi3EEENS4_18smem_ptr_flag_bitsILi8EEENSU_INS5_IJSG_NSA_ILi8EEEEEENS5_IJSB_SG_EEEEEEENS4_9Copy_AtomIJNS4_39AutoVectorizingCopyWithAssumedAlignmentILi128EEESI_EEENS4_8identityES13_NS14_IS16_S18_NSU_INS5_IJS19_SG_EEENS5_IJSG_SB_EEEEEEEvS1I_EENS_8epilogue10collective6detail29Sm90TmaWarpSpecializedAdapterINS1P_15DefaultEpilogueISI_SL_SL_NS1O_6thread17LinearCombinationISI_Li1EffLNS1T_9ScaleType4KindE0ELNS_15FloatRoundStyleE2ESI_EENS1_15EpilogueDefaultEEEEEvvEEEEvNT_6ParamsE:
	.zero		1664


//--------------------- SYMBOLS --------------------------

	.type		.nv.reservedSmem.offset0,@object
	.size		.nv.reservedSmem.offset0,0x4
	.type		__assertfail,@function
